	.target	sm_90a

	.elftype	@"ET_EXEC"


//--------------------- .note.nv.tkinfo           --------------------------
	.section	.note.nv.tkinfo,"",@"SHT_NOTE"
	.sectionflags	@"SHF_NOTE_NV_TKINFO"
	.tkinfo
        /*0018*/ 	.word	0x00000002
        /*0030*/ 	.string	""
        /*0030*/ 	.string	"ptxas"
        /*0030*/ 	.string	"Cuda compilation tools, release 13.0, V13.0.88"
        /*0030*/ 	.string	"Build cuda_13.0.r13.0/compiler.36424714_0"
        /*0030*/ 	.string	"-v  -suppress-debug-info  -lineinfo  -arch sm_90a "



//--------------------- .note.nv.cuinfo           --------------------------
	.section	.note.nv.cuinfo,"",@"SHT_NOTE"
	.sectionflags	@"SHF_NOTE_NV_CUINFO"
        /*0018*/ 	.short	0x0002
        /*001a*/ 	.short	0x005a
        /*001c*/ 	.short	0x0082
	.zero		2


//--------------------- .nv.info                  --------------------------
	.section	.nv.info,"",@"SHT_CUDA_INFO"
	.align	4


	//----- nvinfo : EIATTR_REGCOUNT
	.align		4
        /*0000*/ 	.byte	0x04, 0x2f
        /*0002*/ 	.short	(.L_1 - .L_0)
	.align		4
.L_0:
        /*0004*/ 	.word	index@(gluon_wgmma)
        /*0008*/ 	.word	0x000000ff


	//----- nvinfo : EIATTR_FRAME_SIZE
	.align		4
.L_1:
        /*000c*/ 	.byte	0x04, 0x11
        /*000e*/ 	.short	(.L_3 - .L_2)
	.align		4
.L_2:
        /*0010*/ 	.word	index@(gluon_wgmma)
        /*0014*/ 	.word	0x00000200


	//----- nvinfo : EIATTR_MIN_STACK_SIZE
	.align		4
.L_3:
        /*0018*/ 	.byte	0x04, 0x12
        /*001a*/ 	.short	(.L_5 - .L_4)
	.align		4
.L_4:
        /*001c*/ 	.word	index@(gluon_wgmma)
        /*0020*/ 	.word	0x00000200
.L_5:


//--------------------- .nv.compat                --------------------------
	.section	.nv.compat,"",@"SHT_CUDA_COMPAT_INFO"
	.align	4
        /*0000*/ 	.byte	0x02, 0x09, 0x01, 0x00, 0x02, 0x02, 0x04, 0x00, 0x02, 0x05, 0x05, 0x00, 0x03, 0x07, 0x01, 0x01
        /*0010*/ 	.byte	0x02, 0x03, 0x03, 0x00, 0x02, 0x06, 0x01, 0x00, 0x04, 0x0b, 0x08, 0x00, 0x00, 0x00, 0x00, 0x00
        /*0020*/ 	.byte	0x00, 0x00, 0x00, 0x00


//--------------------- .nv.info.gluon_wgmma      --------------------------
	.section	.nv.info.gluon_wgmma,"",@"SHT_CUDA_INFO"
	.sectionflags	@""
	.align	4


	//----- nvinfo : EIATTR_CUDA_API_VERSION
	.align		4
        /*0000*/ 	.byte	0x04, 0x37
        /*0002*/ 	.short	(.L_7 - .L_6)
.L_6:
        /*0004*/ 	.word	0x00000082


	//----- nvinfo : EIATTR_KPARAM_INFO
	.align		4
.L_7:
        /*0008*/ 	.byte	0x04, 0x17
        /*000a*/ 	.short	(.L_9 - .L_8)
.L_8:
        /*000c*/ 	.word	0x00000000
        /*0010*/ 	.short	0x000a
        /*0012*/ 	.short	0x0048
        /*0014*/ 	.byte	0x00, 0xf4, 0x21, 0x00


	//----- nvinfo : EIATTR_KPARAM_INFO
	.align		4
.L_9:
        /*0018*/ 	.byte	0x04, 0x17
        /*001a*/ 	.short	(.L_11 - .L_10)
.L_10:
        /*001c*/ 	.word	0x00000000
        /*0020*/ 	.short	0x0009
        /*0022*/ 	.short	0x0040
        /*0024*/ 	.byte	0x00, 0xf4, 0x21, 0x00


	//----- nvinfo : EIATTR_KPARAM_INFO
	.align		4
.L_11:
        /*0028*/ 	.byte	0x04, 0x17
        /*002a*/ 	.short	(.L_13 - .L_12)
.L_12:
        /*002c*/ 	.word	0x00000000
        /*0030*/ 	.short	0x0008
        /*0032*/ 	.short	0x0038
        /*0034*/ 	.byte	0x00, 0xf0, 0x21, 0x00


	//----- nvinfo : EIATTR_KPARAM_INFO
	.align		4
.L_13:
        /*0038*/ 	.byte	0x04, 0x17
        /*003a*/ 	.short	(.L_15 - .L_14)
.L_14:
        /*003c*/ 	.word	0x00000000
        /*0040*/ 	.short	0x0007
        /*0042*/ 	.short	0x0030
        /*0044*/ 	.byte	0x00, 0xf0, 0x21, 0x00


	//----- nvinfo : EIATTR_KPARAM_INFO
	.align		4
.L_15:
        /*0048*/ 	.byte	0x04, 0x17
        /*004a*/ 	.short	(.L_17 - .L_16)
.L_16:
        /*004c*/ 	.word	0x00000000
        /*0050*/ 	.short	0x0006
        /*0052*/ 	.short	0x0028
        /*0054*/ 	.byte	0x00, 0xf0, 0x21, 0x00


	//----- nvinfo : EIATTR_KPARAM_INFO
	.align		4
.L_17:
        /*0058*/ 	.byte	0x04, 0x17
        /*005a*/ 	.short	(.L_19 - .L_18)
.L_18:
        /*005c*/ 	.word	0x00000000
        /*0060*/ 	.short	0x0005
        /*0062*/ 	.short	0x0020
        /*0064*/ 	.byte	0x00, 0xf0, 0x11, 0x00


	//----- nvinfo : EIATTR_KPARAM_INFO
	.align		4
.L_19:
        /*0068*/ 	.byte	0x04, 0x17
        /*006a*/ 	.short	(.L_21 - .L_20)
.L_20:
        /*006c*/ 	.word	0x00000000
        /*0070*/ 	.short	0x0004
        /*0072*/ 	.short	0x001c
        /*0074*/ 	.byte	0x00, 0xf0, 0x11, 0x00


	//----- nvinfo : EIATTR_KPARAM_INFO
	.align		4
.L_21:
        /*0078*/ 	.byte	0x04, 0x17
        /*007a*/ 	.short	(.L_23 - .L_22)
.L_22:
        /*007c*/ 	.word	0x00000000
        /*0080*/ 	.short	0x0003
        /*0082*/ 	.short	0x0018
        /*0084*/ 	.byte	0x00, 0xf0, 0x11, 0x00


	//----- nvinfo : EIATTR_KPARAM_INFO
	.align		4
.L_23:
        /*0088*/ 	.byte	0x04, 0x17
        /*008a*/ 	.short	(.L_25 - .L_24)
.L_24:
        /*008c*/ 	.word	0x00000000
        /*0090*/ 	.short	0x0002
        /*0092*/ 	.short	0x0010
        /*0094*/ 	.byte	0x00, 0xf4, 0x21, 0x00


	//----- nvinfo : EIATTR_KPARAM_INFO
	.align		4
.L_25:
        /*0098*/ 	.byte	0x04, 0x17
        /*009a*/ 	.short	(.L_27 - .L_26)
.L_26:
        /*009c*/ 	.word	0x00000000
        /*00a0*/ 	.short	0x0001
        /*00a2*/ 	.short	0x0008
        /*00a4*/ 	.byte	0x00, 0xf4, 0x21, 0x00


	//----- nvinfo : EIATTR_KPARAM_INFO
	.align		4
.L_27:
        /*00a8*/ 	.byte	0x04, 0x17
        /*00aa*/ 	.short	(.L_29 - .L_28)
.L_28:
        /*00ac*/ 	.word	0x00000000
        /*00b0*/ 	.short	0x0000
        /*00b2*/ 	.short	0x0000
        /*00b4*/ 	.byte	0x00, 0xf4, 0x21, 0x00


	//----- nvinfo : EIATTR_SPARSE_MMA_MASK
	.align		4
.L_29:
        /*00b8*/ 	.byte	0x03, 0x50
        /*00ba*/ 	.short	0x0000


	//----- nvinfo : EIATTR_MAXREG_COUNT
	.align		4
        /*00bc*/ 	.byte	0x03, 0x1b
        /*00be*/ 	.short	0x00ff


	//----- nvinfo : EIATTR_NUM_BARRIERS
	.align		4
        /*00c0*/ 	.byte	0x02, 0x4c
        /*00c2*/ 	.byte	0x01
	.zero		1


	//----- nvinfo : EIATTR_ANNOTATIONS
	.align		4
        /*00c4*/ 	.byte	0x04, 0x55
        /*00c6*/ 	.short	(.L_31 - .L_30)


	//   ....[0]....
.L_30:
        /*00c8*/ 	.word	0x00000001
        /*00cc*/ 	.byte	0xa0, 0x10, 0x00, 0x00, 0x01, 0x00, 0x00, 0x00, 0xe0, 0x10, 0x00, 0x00, 0x01, 0x00, 0x00, 0x00
        /* <DEDUP_REMOVED lines=162> */
        /*0afc*/ 	.byte	0x90, 0x39, 0x00, 0x00, 0x01, 0x00, 0x00, 0x00, 0xb0, 0x39, 0x00, 0x00


	//----- nvinfo : EIATTR_MERCURY_ISA_VERSION
	.align		4
.L_31:
        /*0b08*/ 	.byte	0x03, 0x5f
        /*0b0a*/ 	.short	0x0101


	//----- nvinfo : EIATTR_INT_WARP_WIDE_INSTR_OFFSETS
	.align		4
        /*0b0c*/ 	.byte	0x04, 0x31
        /*0b0e*/ 	.short	(.L_33 - .L_32)


	//   ....[0]....
.L_32:
        /*0b10*/ 	.word	0x00001b80


	//   ....[1]....
        /*0b14*/ 	.word	0x00001ba0


	//   ....[2]....
        /*0b18*/ 	.word	0x00001bb0


	//   ....[3]....
        /*0b1c*/ 	.word	0x00001bc0


	//   ....[4]....
        /*0b20*/ 	.word	0x00001cd0


	//   ....[5]....
        /*0b24*/ 	.word	0x000028a0


	//   ....[6]....
        /*0b28*/ 	.word	0x000028b0


	//   ....[7]....
        /*0b2c*/ 	.word	0x00002920


	//   ....[8]....
        /*0b30*/ 	.word	0x00002930


	//   ....[9]....
        /*0b34*/ 	.word	0x00004280


	//   ....[10]....
        /*0b38*/ 	.word	0x00004290


	//----- nvinfo : EIATTR_COOP_GROUP_MASK_REGIDS
	.align		4
.L_33:
        /*0b3c*/ 	.byte	0x04, 0x29
        /*0b3e*/ 	.short	(.L_35 - .L_34)


	//   ....[0]....
.L_34:
        /*0b40*/ 	.word	0xffffffff


	//   ....[1]....
        /*0b44*/ 	.word	0xffffffff


	//   ....[2]....
        /*0b48*/ 	.word	0xffffffff


	//----- nvinfo : EIATTR_COOP_GROUP_INSTR_OFFSETS
	.align		4
.L_35:
        /*0b4c*/ 	.byte	0x04, 0x28
        /*0b4e*/ 	.short	(.L_37 - .L_36)


	//   ....[0]....
.L_36:
        /*0b50*/ 	.word	0x00000150


	//   ....[1]....
        /*0b54*/ 	.word	0x000006f0


	//   ....[2]....
        /*0b58*/ 	.word	0x00000cc0


	//----- nvinfo : EIATTR_MBARRIER_INSTR_OFFSETS
	.align		4
.L_37:
        /*0b5c*/ 	.byte	0x04, 0x39
        /*0b5e*/ 	.short	(.L_39 - .L_38)


	//   ....[0]....
.L_38:
        /*0b60*/ 	.word	0x00001d30
        /*0b64*/ 	.word	0x000000ff
        /*0b68*/ 	.word	0x0000c000
        /*0b6c*/ 	.short	0x0100
        /*0b6e*/ 	.byte	0x10
	.zero		1


	//   ....[1]....
        /*0b70*/ 	.word	0x00001d70
        /*0b74*/ 	.word	0x000000ff
        /*0b78*/ 	.word	0x0000c008
        /*0b7c*/ 	.short	0x0100
        /*0b7e*/ 	.byte	0x10
	.zero		1


	//   ....[2]....
        /*0b80*/ 	.word	0x00001d90
        /*0b84*/ 	.word	0x000000ff
        /*0b88*/ 	.word	0x0000c010
        /*0b8c*/ 	.short	0x0100
        /*0b8e*/ 	.byte	0x10
	.zero		1


	//   ....[3]....
        /*0b90*/ 	.word	0x00001db0
        /*0b94*/ 	.word	0x000000ff
        /*0b98*/ 	.word	0x0000c018
        /*0b9c*/ 	.short	0x0100
        /*0b9e*/ 	.byte	0x10
	.zero		1


	//   ....[4]....
        /*0ba0*/ 	.word	0x000029e0
        /*0ba4*/ 	.word	0x000000ff
        /*0ba8*/ 	.word	0x0000c000
        /*0bac*/ 	.short	0x010a
        /*0bae*/ 	.byte	0x11
	.zero		1


	//   ....[5]....
        /*0bb0*/ 	.word	0x00003480
        /*0bb4*/ 	.word	0x000000ff
        /*0bb8*/ 	.word	0x0000c000
        /*0bbc*/ 	.short	0x0108
        /*0bbe*/ 	.byte	0x10
	.zero		1


	//   ....[6]....
        /*0bc0*/ 	.word	0x000034f0
        /*0bc4*/ 	.word	0x000000ff
        /*0bc8*/ 	.word	0x0000c008
        /*0bcc*/ 	.short	0x0108
        /*0bce*/ 	.byte	0x10
	.zero		1


	//   ....[7]....
        /*0bd0*/ 	.word	0x00003560
        /*0bd4*/ 	.word	0x000000ff
        /*0bd8*/ 	.word	0x0000c010
        /*0bdc*/ 	.short	0x0108
        /*0bde*/ 	.byte	0x10
	.zero		1


	//   ....[8]....
        /*0be0*/ 	.word	0x00003950
        /*0be4*/ 	.word	0x000000ff
        /*0be8*/ 	.word	0x0000c018
        /*0bec*/ 	.short	0x0108
        /*0bee*/ 	.byte	0x10
	.zero		1


	//   ....[9]....
        /*0bf0*/ 	.word	0x00004b30
        /*0bf4*/ 	.word	0x000000ff
        /*0bf8*/ 	.word	0x0000c000
        /*0bfc*/ 	.short	0x010a
        /*0bfe*/ 	.byte	0x11
	.zero		1


	//----- nvinfo : EIATTR_NUM_MBARRIERS
	.align		4
.L_39:
        /*0c00*/ 	.byte	0x03, 0x38
        /*0c02*/ 	.short	0x0004


	//----- nvinfo : EIATTR_EXIT_INSTR_OFFSETS
	.align		4
        /*0c04*/ 	.byte	0x04, 0x1c
        /*0c06*/ 	.short	(.L_41 - .L_40)


	//   ....[0]....
.L_40:
        /*0c08*/ 	.word	0x00004b20


	//----- nvinfo : EIATTR_REQNTID
	.align		4
.L_41:
        /*0c0c*/ 	.byte	0x04, 0x10
        /*0c0e*/ 	.short	(.L_43 - .L_42)
.L_42:
        /*0c10*/ 	.word	0x00000080
        /*0c14*/ 	.word	0x00000001
        /*0c18*/ 	.word	0x00000001


	//----- nvinfo : EIATTR_CRS_STACK_SIZE
	.align		4
.L_43:
        /*0c1c*/ 	.byte	0x04, 0x1e
        /*0c1e*/ 	.short	(.L_45 - .L_44)
.L_44:
        /*0c20*/ 	.word	0x00000000


	//----- nvinfo : EIATTR_CBANK_PARAM_SIZE
	.align		4
.L_45:
        /*0c24*/ 	.byte	0x03, 0x19
        /*0c26*/ 	.short	0x0050


	//----- nvinfo : EIATTR_PARAM_CBANK
	.align		4
        /*0c28*/ 	.byte	0x04, 0x0a
        /*0c2a*/ 	.short	(.L_47 - .L_46)
	.align		4
.L_46:
        /*0c2c*/ 	.word	index@(.nv.constant0.gluon_wgmma)
        /*0c30*/ 	.short	0x0210
        /*0c32*/ 	.short	0x0050


	//----- nvinfo : EIATTR_SW_WAR
	.align		4
.L_47:
        /*0c34*/ 	.byte	0x04, 0x36
        /*0c36*/ 	.short	(.L_49 - .L_48)
.L_48:
        /*0c38*/ 	.word	0x00000008
.L_49:


//--------------------- .nv.callgraph             --------------------------
	.section	.nv.callgraph,"",@"SHT_CUDA_CALLGRAPH"
	.align	4
	.sectionentsize	8
	.align		4
        /*0000*/ 	.word	0x00000000
	.align		4
        /*0004*/ 	.word	0xffffffff
	.align		4
        /*0008*/ 	.word	0x00000000
	.align		4
        /*000c*/ 	.word	0xfffffffe
	.align		4
        /*0010*/ 	.word	0x00000000
	.align		4
        /*0014*/ 	.word	0xfffffffd
	.align		4
        /*0018*/ 	.word	0x00000000
	.align		4
        /*001c*/ 	.word	0xfffffffc


//--------------------- .text.gluon_wgmma         --------------------------
	.section	.text.gluon_wgmma,"ax",@progbits
	.align	128
        .global         gluon_wgmma
        .type           gluon_wgmma,@function
        .size           gluon_wgmma,(.L_x_53 - gluon_wgmma)
        .other          gluon_wgmma,@"STO_CUDA_ENTRY STV_DEFAULT"
gluon_wgmma:
.text.gluon_wgmma:
[----:B------:R-:W1:Y:S01]  /*0000*/  LDC R1, c[0x0][0x28] ;  /* 0x00000a00ff017b82 */ /* 0x000e620000000800 */
[----:B------:R-:W2:Y:S07]  /*0010*/  S2R R7, SR_TID.X ;  /* 0x0000000000077919 */ /* 0x000eae0000002100 */
[----:B------:R-:W3:Y:S01]  /*0020*/  S2UR UR4, SR_CgaCtaId ;  /* 0x00000000000479c3 */ /* 0x000ee20000008800 */
[----:B------:R-:W-:Y:S01]  /*0030*/  UMOV UR16, 0x400 ;  /* 0x0000040000107882 */ /* 0x000fe20000000000 */
[----:B------:R-:W-:Y:S01]  /*0040*/  ULDC UR6, c[0x0][0xc] ;  /* 0x0000030000067ab9 */ /* 0x000fe20000000800 */
[----:B------:R-:W-:Y:S01]  /*0050*/  ULDC.64 UR28, c[0x0][0x250] ;  /* 0x00009400001c7ab9 */ /* 0x000fe20000000a00 */
[----:B------:R-:W-:Y:S01]  /*0060*/  BSSY B0, `(.L_x_0) ;  /* 0x000001f000007945 */ /* 0x000fe20003800000 */
[----:B-1----:R-:W-:-:S03]  /*0070*/  VIADD R1, R1, 0xfffffe00 ;  /* 0xfffffe0001017836 */ /* 0x002fc60000000000 */
[----:B------:R-:W1:Y:S08]  /*0080*/  LDC R12, c[0x0][0x230] ;  /* 0x00008c00ff0c7b82 */ /* 0x000e700000000800 */
[----:B------:R-:W-:Y:S08]  /*0090*/  S2UR UR30, SR_CTAID.Y ;  /* 0x00000000001e79c3 */ /* 0x000ff00000002600 */
[----:B------:R-:W4:Y:S01]  /*00a0*/  S2UR UR5, SR_CTAID.Z ;  /* 0x00000000000579c3 */ /* 0x000f220000002700 */
[----:B---3--:R-:W-:-:S03]  /*00b0*/  ULEA UR16, UR4, UR16, 0x18 ;  /* 0x0000001004107291 */ /* 0x008fc6000f8ec03f */
[----:B------:R-:W-:Y:S01]  /*00c0*/  ULDC UR4, c[0x0][0x10] ;  /* 0x0000040000047ab9 */ /* 0x000fe20000000800 */
[----:B--2---:R-:W-:-:S03]  /*00d0*/  LOP3.LUT R2, R7, 0x7f, RZ, 0xc0, !PT ;  /* 0x0000007f07027812 */ /* 0x004fc600078ec0ff */
[----:B------:R-:W2:Y:S01]  /*00e0*/  S2UR UR31, SR_CTAID.X ;  /* 0x00000000001f79c3 */ /* 0x000ea20000002500 */
[----:B-1----:R-:W-:Y:S01]  /*00f0*/  VIADD R6, R12, 0xffffffff ;  /* 0xffffffff0c067836 */ /* 0x002fe20000000000 */
[C---:B------:R-:W-:Y:S02]  /*0100*/  ISETP.GE.U32.AND P0, PT, R2.reuse, 0x20, PT ;  /* 0x000000200200780c */ /* 0x040fe40003f06070 */
[C---:B------:R-:W-:Y:S02]  /*0110*/  ISETP.NE.U32.AND P2, PT, R2.reuse, RZ, PT ;  /* 0x000000ff0200720c */ /* 0x040fe40003f45070 */
[----:B------:R-:W-:Y:S02]  /*0120*/  LEA R0, R2, UR16, 0x2 ;  /* 0x0000001002007c11 */ /* 0x000fe4000f8e10ff */
[----:B------:R-:W1:Y:S07]  /*0130*/  LDC R8, c[0x0][0x228] ;  /* 0x00008a00ff087b82 */ /* 0x000e6e0000000800 */
[----:B------:R3:W-:Y:S01]  /*0140*/  @!P0 STS [R0], RZ ;  /* 0x000000ff00008388 */ /* 0x0007e20000000800 */
[----:B------:R-:W-:-:S03]  /*0150*/  NOP ;  /* 0x0000000000007918 */ /* 0x000fc60000000000 */
[----:B------:R3:W-:Y:S01]  /*0160*/  @!P2 STS [UR16+0x20], R6 ;  /* 0x00002006ff00a988 */ /* 0x0007e20008000810 */
[----:B----4-:R-:W-:-:S04]  /*0170*/  UIMAD UR4, UR5, UR4, UR30 ;  /* 0x00000004050472a4 */ /* 0x010fc8000f8e021e */
[----:B--2---:R-:W-:-:S04]  /*0180*/  UIMAD UR4, UR4, UR6, UR31 ;  /* 0x00000006040472a4 */ /* 0x004fc8000f8e021f */
[----:B------:R-:W-:Y:S01]  /*0190*/  UIMAD UR5, UR4, 0x180, URZ ;  /* 0x00000180040578a4 */ /* 0x000fe2000f8e023f */
[----:B-1----:R-:W-:Y:S02]  /*01a0*/  VIADD R8, R8, 0xffffffff ;  /* 0xffffffff08087836 */ /* 0x002fe40000000000 */
[----:B------:R-:W-:Y:S01]  /*01b0*/  UMOV UR4, URZ ;  /* 0x0000003f00047c82 */ /* 0x000fe20008000000 */
[----:B------:R-:W-:-:S04]  /*01c0*/  UIADD3 UR24, UP0, UR5, UR28, URZ ;  /* 0x0000001c05187290 */ /* 0x000fc8000ff1e03f */
[----:B------:R-:W-:Y:S01]  /*01d0*/  ULEA.HI.X.SX32 UR25, UR5, UR29, 0x1, UP0 ;  /* 0x0000001d05197291 */ /* 0x000fe200080f0e3f */
[----:B---3--:R-:W-:Y:S11]  /*01e0*/  @P2 BRA `(.L_x_1) ;  /* 0x0000000000182947 */ /* 0x008ff60003800000 */
[----:B------:R-:W1:Y:S01]  /*01f0*/  LDS R3, [UR16+0x8] ;  /* 0x00000810ff037984 */ /* 0x000e620008000800 */
[----:B------:R-:W2:Y:S01]  /*0200*/  LDC.64 R10, c[0x0][0x210] ;  /* 0x00008400ff0a7b82 */ /* 0x000ea20000000a00 */
[----:B------:R-:W-:Y:S02]  /*0210*/  IMAD.MOV.U32 R4, RZ, RZ, 0x70 ;  /* 0x00000070ff047424 */ /* 0x000fe400078e00ff */
[----:B--2---:R2:W-:Y:S03]  /*0220*/  STS.64 [UR16], R10 ;  /* 0x0000000aff007988 */ /* 0x0045e60008000a10 */
[----:B-1----:R-:W-:-:S05]  /*0230*/  LOP3.LUT R3, R3, 0x10, R4, 0xd8, !PT ;  /* 0x0000001003037812 */ /* 0x002fca00078ed804 */
[----:B------:R2:W-:Y:S02]  /*0240*/  STS [UR16+0x8], R3 ;  /* 0x00000803ff007988 */ /* 0x0005e40008000810 */
.L_x_1:
[----:B------:R-:W-:Y:S05]  /*0250*/  BSYNC B0 ;  /* 0x0000000000007941 */ /* 0x000fea0003800000 */
.L_x_0:
[----:B------:R-:W-:Y:S04]  /*0260*/  BSSY B0, `(.L_x_2) ;  /* 0x000000a000007945 */ /* 0x000fe80003800000 */
[----:B------:R-:W-:Y:S05]  /*0270*/  @P2 BRA `(.L_x_3) ;  /* 0x0000000000202947 */ /* 0x000fea0003800000 */
[----:B--2---:R-:W1:Y:S01]  /*0280*/  LDS R3, [UR16+0x34] ;  /* 0x00003410ff037984 */ /* 0x004e620008000800 */
[----:B------:R-:W-:Y:S02]  /*0290*/  IMAD.MOV.U32 R4, RZ, RZ, 0x1f000000 ;  /* 0x1f000000ff047424 */ /* 0x000fe400078e00ff */
[----:B------:R-:W-:Y:S01]  /*02a0*/  @!P2 IMAD.MOV.U32 R5, RZ, RZ, 0xff ;  /* 0x000000ffff05a424 */ /* 0x000fe200078e00ff */
[----:B------:R-:W2:Y:S02]  /*02b0*/  @!P2 LDS R10, [UR16+0x38] ;  /* 0x00003810ff0aa984 */ /* 0x000ea40008000800 */
[----:B-1----:R-:W-:Y:S02]  /*02c0*/  LOP3.LUT R3, R3, 0xff000000, R4, 0xb8, !PT ;  /* 0xff00000003037812 */ /* 0x002fe400078eb804 */
[----:B--2---:R-:W-:-:S03]  /*02d0*/  @!P2 LOP3.LUT R4, R10, 0xff, R5, 0xb8, !PT ;  /* 0x000000ff0a04a812 */ /* 0x004fc600078eb805 */
[----:B------:R1:W-:Y:S04]  /*02e0*/  STS [UR16+0x34], R3 ;  /* 0x00003403ff007988 */ /* 0x0003e80008000810 */
[----:B------:R1:W-:Y:S02]  /*02f0*/  @!P2 STS [UR16+0x38], R4 ;  /* 0x00003804ff00a988 */ /* 0x0003e40008000810 */
.L_x_3:
[----:B------:R-:W-:Y:S05]  /*0300*/  BSYNC B0 ;  /* 0x0000000000007941 */ /* 0x000fea0003800000 */
.L_x_2:
[----:B------:R-:W-:Y:S04]  /*0310*/  BSSY B0, `(.L_x_4) ;  /* 0x000000a000007945 */ /* 0x000fe80003800000 */
[----:B------:R-:W-:Y:S05]  /*0320*/  @P2 BRA `(.L_x_5) ;  /* 0x0000000000202947 */ /* 0x000fea0003800000 */
[----:B-12---:R-:W1:Y:S01]  /*0330*/  LDS R3, [UR16+0x1c] ;  /* 0x00001c10ff037984 */ /* 0x006e620008000800 */
[----:B------:R-:W2:Y:S03]  /*0340*/  LDC.64 R4, c[0x0][0x238] ;  /* 0x00008e00ff047b82 */ /* 0x000ea60000000a00 */
[----:B------:R3:W-:Y:S01]  /*0350*/  STS [UR16+0x24], R8 ;  /* 0x00002408ff007988 */ /* 0x0007e20008000810 */
[--C-:B--2---:R-:W-:Y:S02]  /*0360*/  SHF.R.U32.HI R10, RZ, 0x4, R5.reuse ;  /* 0x00000004ff0a7819 */ /* 0x104fe40000011605 */
[----:B------:R-:W-:-:S05]  /*0370*/  SHF.R.U64 R4, R4, 0x4, R5 ;  /* 0x0000000404047819 */ /* 0x000fca0000001205 */
[----:B------:R3:W-:Y:S01]  /*0380*/  STS [UR16+0xc], R4 ;  /* 0x00000c04ff007988 */ /* 0x0007e20008000810 */
[----:B-1----:R-:W-:-:S05]  /*0390*/  LOP3.LUT R3, R3, 0xf, R10, 0xb8, !PT ;  /* 0x0000000f03037812 */ /* 0x002fca00078eb80a */
[----:B------:R3:W-:Y:S02]  /*03a0*/  STS [UR16+0x1c], R3 ;  /* 0x00001c03ff007988 */ /* 0x0007e40008000810 */
.L_x_5:
[----:B------:R-:W-:Y:S05]  /*03b0*/  BSYNC B0 ;  /* 0x0000000000007941 */ /* 0x000fea0003800000 */
.L_x_4:
[----:B------:R-:W-:Y:S04]  /*03c0*/  BSSY B1, `(.L_x_6) ;  /* 0x000001d000017945 */ /* 0x000fe80003800000 */
[----:B------:R-:W-:Y:S04]  /*03d0*/  BSSY B0, `(.L_x_7) ;  /* 0x0000018000007945 */ /* 0x000fe80003800000 */
[----:B------:R-:W-:Y:S05]  /*03e0*/  @P2 BRA `(.L_x_8) ;  /* 0x00000000001c2947 */ /* 0x000fea0003800000 */
[----:B-123--:R-:W1:Y:S02]  /*03f0*/  LDS R3, [UR16+0x34] ;  /* 0x00003410ff037984 */ /* 0x00ee640008000800 */
[----:B-1----:R-:W-:-:S05]  /*0400*/  LOP3.LUT R3, R3, 0x7, RZ, 0xb8, !PT ;  /* 0x0000000703037812 */ /* 0x002fca00078eb8ff */
[----:B------:R1:W-:Y:S01]  /*0410*/  STS [UR16+0x34], R3 ;  /* 0x00003403ff007988 */ /* 0x0003e20008000810 */
[----:B------:R-:W-:Y:S05]  /*0420*/  @P2 BRA `(.L_x_9) ;  /* 0x00000000001c2947 */ /* 0x000fea0003800000 */
[----:B-1----:R-:W1:Y:S02]  /*0430*/  LDS R3, [UR16+0x34] ;  /* 0x00003410ff037984 */ /* 0x002e640008000800 */
[----:B-1----:R-:W-:-:S05]  /*0440*/  LOP3.LUT R3, R3, 0x38, RZ, 0xb8, !PT ;  /* 0x0000003803037812 */ /* 0x002fca00078eb8ff */
[----:B------:R4:W-:Y:S02]  /*0450*/  STS [UR16+0x34], R3 ;  /* 0x00003403ff007988 */ /* 0x0009e40008000810 */
.L_x_8:
[----:B------:R-:W-:Y:S05]  /*0460*/  @P2 BRA `(.L_x_10) ;  /* 0x00000000001c2947 */ /* 0x000fea0003800000 */
[----:B-1234-:R-:W1:Y:S02]  /*0470*/  LDS R3, [UR16+0x8] ;  /* 0x00000810ff037984 */ /* 0x01ee640008000800 */
[----:B-1----:R-:W-:-:S05]  /*0480*/  LOP3.LUT R3, R3, 0x780, RZ, 0xb8, !PT ;  /* 0x0000078003037812 */ /* 0x002fca00078eb8ff */
[----:B------:R2:W-:Y:S02]  /*0490*/  STS [UR16+0x8], R3 ;  /* 0x00000803ff007988 */ /* 0x0005e40008000810 */
.L_x_9:
[----:B------:R-:W-:Y:S05]  /*04a0*/  @P2 BRA `(.L_x_11) ;  /* 0x0000000000282947 */ /* 0x000fea0003800000 */
[----:B-12---:R-:W1:Y:S02]  /*04b0*/  LDS R3, [UR16+0x8] ;  /* 0x00000810ff037984 */ /* 0x006e640008000800 */
[----:B-1----:R-:W-:-:S05]  /*04c0*/  LOP3.LUT R3, R3, 0x1800, RZ, 0xb8, !PT ;  /* 0x0000180003037812 */ /* 0x002fca00078eb8ff */
[----:B------:R1:W-:Y:S02]  /*04d0*/  STS [UR16+0x8], R3 ;  /* 0x00000803ff007988 */ /* 0x0003e40008000810 */
.L_x_10:
[----:B------:R-:W-:Y:S05]  /*04e0*/  @P2 BREAK B0 ;  /* 0x0000000000002942 */ /* 0x000fea0003800000 */
[----:B------:R-:W-:Y:S05]  /*04f0*/  @P2 BRA `(.L_x_12) ;  /* 0x0000000000242947 */ /* 0x000fea0003800000 */
[----:B-1-3--:R-:W1:Y:S01]  /*0500*/  LDS R4, [UR16+0x8] ;  /* 0x00000810ff047984 */ /* 0x00ae620008000800 */
[----:B--2-4-:R-:W-:-:S05]  /*0510*/  IMAD.MOV.U32 R3, RZ, RZ, 0x6000 ;  /* 0x00006000ff037424 */ /* 0x014fca00078e00ff */
[----:B-1----:R-:W-:-:S04]  /*0520*/  LOP3.LUT R3, R4, 0x2000, R3, 0xd8, !PT ;  /* 0x0000200004037812 */ /* 0x002fc800078ed803 */
[----:B------:R-:W-:-:S05]  /*0530*/  LOP3.LUT R3, R3, 0x400000, RZ, 0xb8, !PT ;  /* 0x0040000003037812 */ /* 0x000fca00078eb8ff */
[----:B------:R3:W-:Y:S02]  /*0540*/  STS [UR16+0x8], R3 ;  /* 0x00000803ff007988 */ /* 0x0007e40008000810 */
.L_x_11:
[----:B------:R-:W-:Y:S05]  /*0550*/  BSYNC B0 ;  /* 0x0000000000007941 */ /* 0x000fea0003800000 */
.L_x_7:
[----:B-123--:R-:W1:Y:S02]  /*0560*/  @!P2 LDS R3, [UR16+0x8] ;  /* 0x00000810ff03a984 */ /* 0x00ee640008000800 */
[----:B-1----:R-:W-:-:S05]  /*0570*/  @!P2 LOP3.LUT R3, R3, 0x8000, RZ, 0xb8, !PT ;  /* 0x000080000303a812 */ /* 0x002fca00078eb8ff */
[----:B------:R1:W-:Y:S02]  /*0580*/  @!P2 STS [UR16+0x8], R3 ;  /* 0x00000803ff00a988 */ /* 0x0003e40008000810 */
.L_x_12:
[----:B------:R-:W-:Y:S05]  /*0590*/  BSYNC B1 ;  /* 0x0000000000017941 */ /* 0x000fea0003800000 */
.L_x_6:
[----:B------:R-:W-:Y:S05]  /*05a0*/  WARPSYNC.ALL ;  /* 0x0000000000007948 */ /* 0x000fea0003800000 */
[----:B------:R-:W-:Y:S05]  /*05b0*/  @P0 BRA `(.L_x_13) ;  /* 0x0000000000280947 */ /* 0x000fea0003800000 */
[----:B-1234-:R-:W1:Y:S01]  /*05c0*/  S2R R3, SR_LANEID ;  /* 0x0000000000037919 */ /* 0x01ee620000000000 */
[----:B------:R-:W-:Y:S05]  /*05d0*/  WARPSYNC.ALL ;  /* 0x0000000000007948 */ /* 0x000fea0003800000 */
[----:B-1----:R-:W-:-:S05]  /*05e0*/  IMAD.SHL.U32 R3, R3, 0x4, RZ ;  /* 0x0000000403037824 */ /* 0x002fca00078e00ff */
[----:B------:R-:W1:Y:S01]  /*05f0*/  LDS R9, [R3+UR16] ;  /* 0x0000001003097984 */ /* 0x000e620008000800 */
[----:B------:R-:W-:-:S05]  /*0600*/  IADD3 R4, P1, R3, UR24, RZ ;  /* 0x0000001803047c10 */ /* 0x000fca000ff3e0ff */
[----:B------:R-:W-:-:S05]  /*0610*/  IMAD.X R5, RZ, RZ, UR25, P1 ;  /* 0x00000019ff057e24 */ /* 0x000fca00088e06ff */
[----:B-1----:R1:W5:Y:S01]  /*0620*/  ATOMG.E.EXCH.STRONG.GPU PT, RZ, [R4], R9 ;  /* 0x0000000904ff73a8 */ /* 0x00236200041ee100 */
[----:B------:R-:W-:-:S04]  /*0630*/  DEPBAR {5,4,3,2,1,0} ;  /* 0x0000003f0000791a */ /* 0x000fc80000000000 */
[----:B------:R1:W-:Y:S01]  /*0640*/  UTMACCTL.IV [UR24] ;  /* 0x00000000180079b9 */ /* 0x0003e20008000000 */
[----:B------:R-:W-:Y:S01]  /*0650*/  NOP ;  /* 0x0000000000007918 */ /* 0x000fe20000000000 */
.L_x_13:
[----:B------:R-:W-:Y:S05]  /*0660*/  @P0 BRA `(.L_x_14) ;  /* 0x00000000000c0947 */ /* 0x000fea0003800000 */
[----:B------:R0:W-:Y:S01]  /*0670*/  UTMACMDFLUSH ;  /* 0x00000000000079b7 */ /* 0x0001e20000000000 */
[----:B------:R-:W-:Y:S05]  /*0680*/  @P0 BRA `(.L_x_14) ;  /* 0x0000000000040947 */ /* 0x000fea0003800000 */
[----:B------:R-:W-:-:S04]  /*0690*/  DEPBAR.LE SB0, 0x0 ;  /* 0x000080000000791a */ /* 0x000fc80000000000 */
.L_x_14:
[----:B------:R-:W-:Y:S05]  /*06a0*/  WARPSYNC.ALL ;  /* 0x0000000000007948 */ /* 0x000fea0003800000 */
[----:B-----5:R-:W-:Y:S06]  /*06b0*/  BAR.SYNC.DEFER_BLOCKING 0x0 ;  /* 0x0000000000007b1d */ /* 0x020fec0000010000 */
[----:B------:R-:W-:Y:S02]  /*06c0*/  BSSY B1, `(.L_x_15) ;  /* 0x000000b000017945 */ /* 0x000fe40003800000 */
[----:B------:R-:W-:Y:S06]  /*06d0*/  BAR.SYNC.DEFER_BLOCKING 0x0 ;  /* 0x0000000000007b1d */ /* 0x000fec0000010000 */
[----:B------:R1:W-:Y:S01]  /*06e0*/  @!P0 STS [R0], RZ ;  /* 0x000000ff00008388 */ /* 0x0003e20000000800 */
[----:B------:R-:W-:Y:S01]  /*06f0*/  NOP ;  /* 0x0000000000007918 */ /* 0x000fe20000000000 */
[----:B------:R-:W-:Y:S05]  /*0700*/  @P2 BRA `(.L_x_16) ;  /* 0x0000000000182947 */ /* 0x000fea0003800000 */
[----:B-1234-:R-:W1:Y:S01]  /*0710*/  LDS R3, [UR16+0x8] ;  /* 0x00000810ff037984 */ /* 0x01ee620008000800 */
[----:B------:R-:W2:Y:S01]  /*0720*/  LDC.64 R10, c[0x0][0x218] ;  /* 0x00008600ff0a7b82 */ /* 0x000ea20000000a00 */
[----:B------:R-:W-:Y:S02]  /*0730*/  IMAD.MOV.U32 R4, RZ, RZ, 0x70 ;  /* 0x00000070ff047424 */ /* 0x000fe400078e00ff */
[----:B--2---:R2:W-:Y:S03]  /*0740*/  STS.64 [UR16], R10 ;  /* 0x0000000aff007988 */ /* 0x0045e60008000a10 */
[----:B-1----:R-:W-:-:S05]  /*0750*/  LOP3.LUT R3, R3, 0x10, R4, 0xd8, !PT ;  /* 0x0000001003037812 */ /* 0x002fca00078ed804 */
[----:B------:R2:W-:Y:S02]  /*0760*/  STS [UR16+0x8], R3 ;  /* 0x00000803ff007988 */ /* 0x0005e40008000810 */
.L_x_16:
[----:B-1----:R-:W-:Y:S05]  /*0770*/  BSYNC B1 ;  /* 0x0000000000017941 */ /* 0x002fea0003800000 */
.L_x_15:
[----:B------:R-:W-:Y:S04]  /*0780*/  BSSY B2, `(.L_x_17) ;  /* 0x000000f000027945 */ /* 0x000fe80003800000 */
[----:B------:R-:W-:Y:S04]  /*0790*/  BSSY B1, `(.L_x_18) ;  /* 0x000000c000017945 */ /* 0x000fe80003800000 */
[----:B------:R-:W-:Y:S05]  /*07a0*/  @P2 BRA `(.L_x_19) ;  /* 0x0000000000282947 */ /* 0x000fea0003800000 */
[----:B--234-:R-:W1:Y:S01]  /*07b0*/  LDS R3, [UR16+0x34] ;  /* 0x00003410ff037984 */ /* 0x01ce620008000800 */
[----:B------:R-:W-:Y:S01]  /*07c0*/  IMAD.MOV.U32 R4, RZ, RZ, 0x1f000000 ;  /* 0x1f000000ff047424 */ /* 0x000fe200078e00ff */
[----:B------:R-:W-:Y:S05]  /*07d0*/  @P2 BREAK B1 ;  /* 0x0000000000012942 */ /* 0x000fea0003800000 */
[----:B-1----:R-:W-:-:S05]  /*07e0*/  LOP3.LUT R3, R3, 0xff000000, R4, 0xb8, !PT ;  /* 0xff00000003037812 */ /* 0x002fca00078eb804 */
[----:B------:R1:W-:Y:S01]  /*07f0*/  STS [UR16+0x34], R3 ;  /* 0x00003403ff007988 */ /* 0x0003e20008000810 */
[----:B------:R-:W-:Y:S05]  /*0800*/  @P2 BRA `(.L_x_20) ;  /* 0x0000000000182947 */ /* 0x000fea0003800000 */
[----:B------:R-:W2:Y:S01]  /*0810*/  LDS R4, [UR16+0x38] ;  /* 0x00003810ff047984 */ /* 0x000ea20008000800 */
[----:B-1----:R-:W-:-:S05]  /*0820*/  IMAD.MOV.U32 R3, RZ, RZ, 0x7f ;  /* 0x0000007fff037424 */ /* 0x002fca00078e00ff */
[----:B--2---:R-:W-:-:S05]  /*0830*/  LOP3.LUT R3, R4, 0xff, R3, 0xb8, !PT ;  /* 0x000000ff04037812 */ /* 0x004fca00078eb803 */
[----:B------:R1:W-:Y:S02]  /*0840*/  STS [UR16+0x38], R3 ;  /* 0x00003803ff007988 */ /* 0x0003e40008000810 */
.L_x_19:
[----:B------:R-:W-:Y:S05]  /*0850*/  BSYNC B1 ;  /* 0x0000000000017941 */ /* 0x000fea0003800000 */
.L_x_18:
[----:B------:R1:W-:Y:S02]  /*0860*/  @!P2 STS [UR16+0x20], R6 ;  /* 0x00002006ff00a988 */ /* 0x0003e40008000810 */
.L_x_20:
[----:B------:R-:W-:Y:S05]  /*0870*/  BSYNC B2 ;  /* 0x0000000000027941 */ /* 0x000fea0003800000 */
.L_x_17:
[----:B------:R-:W-:Y:S05]  /*0880*/  WARPSYNC.ALL ;  /* 0x0000000000007948 */ /* 0x000fea0003800000 */
[----:B-1234-:R-:W1:Y:S01]  /*0890*/  LDC R3, c[0x0][0x22c] ;  /* 0x00008b00ff037b82 */ /* 0x01ee620000000800 */
[----:B------:R-:W-:Y:S01]  /*08a0*/  BSSY B2, `(.L_x_21) ;  /* 0x000000b000027945 */ /* 0x000fe20003800000 */
[----:B-1----:R-:W-:-:S03]  /*08b0*/  VIADD R3, R3, 0xffffffff ;  /* 0xffffffff03037836 */ /* 0x002fc60000000000 */
[----:B------:R-:W-:Y:S05]  /*08c0*/  @P2 BRA `(.L_x_22) ;  /* 0x0000000000202947 */ /* 0x000fea0003800000 */
[----:B------:R-:W1:Y:S01]  /*08d0*/  LDS R4, [UR16+0x1c] ;  /* 0x00001c10ff047984 */ /* 0x000e620008000800 */
[----:B------:R-:W2:Y:S03]  /*08e0*/  LDC.64 R10, c[0x0][0x240] ;  /* 0x00009000ff0a7b82 */ /* 0x000ea60000000a00 */
[----:B------:R3:W-:Y:S01]  /*08f0*/  STS [UR16+0x24], R3 ;  /* 0x00002403ff007988 */ /* 0x0007e20008000810 */
[--C-:B--2---:R-:W-:Y:S02]  /*0900*/  SHF.R.U32.HI R9, RZ, 0x4, R11.reuse ;  /* 0x00000004ff097819 */ /* 0x104fe4000001160b */
[----:B------:R-:W-:-:S05]  /*0910*/  SHF.R.U64 R5, R10, 0x4, R11 ;  /* 0x000000040a057819 */ /* 0x000fca000000120b */
[----:B------:R3:W-:Y:S01]  /*0920*/  STS [UR16+0xc], R5 ;  /* 0x00000c05ff007988 */ /* 0x0007e20008000810 */
[----:B-1----:R-:W-:-:S05]  /*0930*/  LOP3.LUT R4, R4, 0xf, R9, 0xb8, !PT ;  /* 0x0000000f04047812 */ /* 0x002fca00078eb809 */
[----:B------:R3:W-:Y:S02]  /*0940*/  STS [UR16+0x1c], R4 ;  /* 0x00001c04ff007988 */ /* 0x0007e40008000810 */
.L_x_22:
[----:B------:R-:W-:Y:S05]  /*0950*/  BSYNC B2 ;  /* 0x0000000000027941 */ /* 0x000fea0003800000 */
.L_x_21:
[----:B------:R-:W-:Y:S04]  /*0960*/  BSSY B3, `(.L_x_23) ;  /* 0x000001d000037945 */ /* 0x000fe80003800000 */
[----:B------:R-:W-:Y:S04]  /*0970*/  BSSY B2, `(.L_x_24) ;  /* 0x0000018000027945 */ /* 0x000fe80003800000 */
[----:B------:R-:W-:Y:S05]  /*0980*/  @P2 BRA `(.L_x_25) ;  /* 0x00000000001c2947 */ /* 0x000fea0003800000 */
[----:B---3--:R-:W1:Y:S02]  /*0990*/  LDS R4, [UR16+0x34] ;  /* 0x00003410ff047984 */ /* 0x008e640008000800 */
[----:B-1----:R-:W-:-:S05]  /*09a0*/  LOP3.LUT R4, R4, 0x7, RZ, 0xb8, !PT ;  /* 0x0000000704047812 */ /* 0x002fca00078eb8ff */
[----:B------:R1:W-:Y:S01]  /*09b0*/  STS [UR16+0x34], R4 ;  /* 0x00003404ff007988 */ /* 0x0003e20008000810 */
[----:B------:R-:W-:Y:S05]  /*09c0*/  @P2 BRA `(.L_x_26) ;  /* 0x00000000001c2947 */ /* 0x000fea0003800000 */
[----:B-1----:R-:W1:Y:S02]  /*09d0*/  LDS R4, [UR16+0x34] ;  /* 0x00003410ff047984 */ /* 0x002e640008000800 */
[----:B-1----:R-:W-:-:S05]  /*09e0*/  LOP3.LUT R4, R4, 0x38, RZ, 0xb8, !PT ;  /* 0x0000003804047812 */ /* 0x002fca00078eb8ff */
[----:B------:R1:W-:Y:S02]  /*09f0*/  STS [UR16+0x34], R4 ;  /* 0x00003404ff007988 */ /* 0x0003e40008000810 */
.L_x_25:
[----:B------:R-:W-:Y:S05]  /*0a00*/  @P2 BRA `(.L_x_27) ;  /* 0x00000000001c2947 */ /* 0x000fea0003800000 */
[----:B-1-3--:R-:W1:Y:S02]  /*0a10*/  LDS R4, [UR16+0x8] ;  /* 0x00000810ff047984 */ /* 0x00ae640008000800 */
[----:B-1----:R-:W-:-:S05]  /*0a20*/  LOP3.LUT R4, R4, 0x780, RZ, 0xb8, !PT ;  /* 0x0000078004047812 */ /* 0x002fca00078eb8ff */
[----:B------:R2:W-:Y:S02]  /*0a30*/  STS [UR16+0x8], R4 ;  /* 0x00000804ff007988 */ /* 0x0005e40008000810 */
.L_x_26:
[----:B------:R-:W-:Y:S05]  /*0a40*/  @P2 BRA `(.L_x_28) ;  /* 0x0000000000282947 */ /* 0x000fea0003800000 */
[----:B-12---:R-:W1:Y:S02]  /*0a50*/  LDS R4, [UR16+0x8] ;  /* 0x00000810ff047984 */ /* 0x006e640008000800 */
[----:B-1----:R-:W-:-:S05]  /*0a60*/  LOP3.LUT R4, R4, 0x1800, RZ, 0xb8, !PT ;  /* 0x0000180004047812 */ /* 0x002fca00078eb8ff */
[----:B------:R2:W-:Y:S02]  /*0a70*/  STS [UR16+0x8], R4 ;  /* 0x00000804ff007988 */ /* 0x0005e40008000810 */
.L_x_27:
[----:B------:R-:W-:Y:S05]  /*0a80*/  @P2 BREAK B2 ;  /* 0x0000000000022942 */ /* 0x000fea0003800000 */
[----:B------:R-:W-:Y:S05]  /*0a90*/  @P2 BRA `(.L_x_29) ;  /* 0x0000000000242947 */ /* 0x000fea0003800000 */
[----:B-123--:R-:W1:Y:S01]  /*0aa0*/  LDS R4, [UR16+0x8] ;  /* 0x00000810ff047984 */ /* 0x00ee620008000800 */
[----:B------:R-:W-:-:S05]  /*0ab0*/  IMAD.MOV.U32 R5, RZ, RZ, 0x6000 ;  /* 0x00006000ff057424 */ /* 0x000fca00078e00ff */
[----:B-1----:R-:W-:-:S04]  /*0ac0*/  LOP3.LUT R4, R4, 0x2000, R5, 0xd8, !PT ;  /* 0x0000200004047812 */ /* 0x002fc800078ed805 */
[----:B------:R-:W-:-:S05]  /*0ad0*/  LOP3.LUT R4, R4, 0x400000, RZ, 0xb8, !PT ;  /* 0x0040000004047812 */ /* 0x000fca00078eb8ff */
[----:B------:R3:W-:Y:S02]  /*0ae0*/  STS [UR16+0x8], R4 ;  /* 0x00000804ff007988 */ /* 0x0007e40008000810 */
.L_x_28:
[----:B------:R-:W-:Y:S05]  /*0af0*/  BSYNC B2 ;  /* 0x0000000000027941 */ /* 0x000fea0003800000 */
.L_x_24:
[----:B-123--:R-:W1:Y:S02]  /*0b00*/  @!P2 LDS R4, [UR16+0x8] ;  /* 0x00000810ff04a984 */ /* 0x00ee640008000800 */
[----:B-1----:R-:W-:-:S05]  /*0b10*/  @!P2 LOP3.LUT R4, R4, 0x8000, RZ, 0xb8, !PT ;  /* 0x000080000404a812 */ /* 0x002fca00078eb8ff */
[----:B------:R4:W-:Y:S02]  /*0b20*/  @!P2 STS [UR16+0x8], R4 ;  /* 0x00000804ff00a988 */ /* 0x0009e40008000810 */
.L_x_29:
[----:B------:R-:W-:Y:S05]  /*0b30*/  BSYNC B3 ;  /* 0x0000000000037941 */ /* 0x000fea0003800000 */
.L_x_23:
[----:B------:R-:W-:Y:S05]  /*0b40*/  WARPSYNC.ALL ;  /* 0x0000000000007948 */ /* 0x000fea0003800000 */
[----:B------:R-:W-:-:S04]  /*0b50*/  UIADD3 UR27, UR5, 0x80, URZ ;  /* 0x00000080051b7890 */ /* 0x000fc8000fffe03f */
[----:B------:R-:W-:-:S04]  /*0b60*/  UIADD3 UR26, UP0, UR27, UR28, URZ ;  /* 0x0000001c1b1a7290 */ /* 0x000fc8000ff1e03f */
[----:B------:R-:W-:Y:S01]  /*0b70*/  ULEA.HI.X.SX32 UR27, UR27, UR29, 0x1, UP0 ;  /* 0x0000001d1b1b7291 */ /* 0x000fe200080f0e3f */
[----:B------:R-:W-:Y:S11]  /*0b80*/  @P0 BRA `(.L_x_30) ;  /* 0x0000000000280947 */ /* 0x000ff60003800000 */
        /* <DEDUP_REMOVED lines=10> */
.L_x_30:
[----:B------:R-:W-:Y:S05]  /*0c30*/  @P0 BRA `(.L_x_31) ;  /* 0x00000000000c0947 */ /* 0x000fea0003800000 */
[----:B------:R0:W-:Y:S01]  /*0c40*/  UTMACMDFLUSH ;  /* 0x00000000000079b7 */ /* 0x0001e20000000000 */
[----:B------:R-:W-:Y:S05]  /*0c50*/  @P0 BRA `(.L_x_31) ;  /* 0x0000000000040947 */ /* 0x000fea0003800000 */
[----:B------:R-:W-:-:S04]  /*0c60*/  DEPBAR.LE SB0, 0x0 ;  /* 0x000080000000791a */ /* 0x000fc80000000000 */
.L_x_31:
[----:B------:R-:W-:Y:S05]  /*0c70*/  WARPSYNC.ALL ;  /* 0x0000000000007948 */ /* 0x000fea0003800000 */
[----:B-----5:R-:W-:Y:S06]  /*0c80*/  BAR.SYNC.DEFER_BLOCKING 0x0 ;  /* 0x0000000000007b1d */ /* 0x020fec0000010000 */
[----:B------:R-:W-:Y:S02]  /*0c90*/  BSSY B3, `(.L_x_32) ;  /* 0x000000b000037945 */ /* 0x000fe40003800000 */
[----:B------:R-:W-:Y:S06]  /*0ca0*/  BAR.SYNC.DEFER_BLOCKING 0x0 ;  /* 0x0000000000007b1d */ /* 0x000fec0000010000 */
[----:B------:R1:W-:Y:S01]  /*0cb0*/  @!P0 STS [R0], RZ ;  /* 0x000000ff00008388 */ /* 0x0003e20000000800 */
[----:B------:R-:W-:Y:S01]  /*0cc0*/  NOP ;  /* 0x0000000000007918 */ /* 0x000fe20000000000 */
[----:B------:R-:W-:Y:S05]  /*0cd0*/  @P2 BRA `(.L_x_33) ;  /* 0x0000000000182947 */ /* 0x000fea0003800000 */
[----:B-1----:R-:W1:Y:S01]  /*0ce0*/  LDS R0, [UR16+0x8] ;  /* 0x00000810ff007984 */ /* 0x002e620008000800 */
[----:B------:R-:W5:Y:S01]  /*0cf0*/  LDC.64 R10, c[0x0][0x220] ;  /* 0x00008800ff0a7b82 */ /* 0x000f620000000a00 */
[----:B---3--:R-:W-:Y:S02]  /*0d00*/  IMAD.MOV.U32 R5, RZ, RZ, 0x70 ;  /* 0x00000070ff057424 */ /* 0x008fe400078e00ff */
[----:B-----5:R3:W-:Y:S03]  /*0d10*/  STS.64 [UR16], R10 ;  /* 0x0000000aff007988 */ /* 0x0207e60008000a10 */
[----:B-1----:R-:W-:-:S05]  /*0d20*/  LOP3.LUT R0, R0, 0x10, R5, 0xd8, !PT ;  /* 0x0000001000007812 */ /* 0x002fca00078ed805 */
[----:B------:R3:W-:Y:S02]  /*0d30*/  STS [UR16+0x8], R0 ;  /* 0x00000800ff007988 */ /* 0x0007e40008000810 */
.L_x_33:
[----:B-1----:R-:W-:Y:S05]  /*0d40*/  BSYNC B3 ;  /* 0x0000000000037941 */ /* 0x002fea0003800000 */
.L_x_32:
[----:B------:R-:W-:Y:S04]  /*0d50*/  BSSY B3, `(.L_x_34) ;  /* 0x0000033000037945 */ /* 0x000fe80003800000 */
[----:B------:R-:W-:Y:S04]  /*0d60*/  BSSY B4, `(.L_x_35) ;  /* 0x000002e000047945 */ /* 0x000fe80003800000 */
[----:B------:R-:W-:Y:S05]  /*0d70*/  @P2 BRA `(.L_x_36) ;  /* 0x0000000000242947 */ /* 0x000fea0003800000 */
[----:B---3--:R-:W1:Y:S01]  /*0d80*/  LDS R0, [UR16+0x34] ;  /* 0x00003410ff007984 */ /* 0x008e620008000800 */
[----:B------:R-:W-:-:S05]  /*0d90*/  IMAD.MOV.U32 R5, RZ, RZ, 0x7f000000 ;  /* 0x7f000000ff057424 */ /* 0x000fca00078e00ff */
[----:B-1----:R-:W-:-:S05]  /*0da0*/  LOP3.LUT R0, R0, 0xff000000, R5, 0xb8, !PT ;  /* 0xff00000000007812 */ /* 0x002fca00078eb805 */
[----:B------:R1:W-:Y:S01]  /*0db0*/  STS [UR16+0x34], R0 ;  /* 0x00003400ff007988 */ /* 0x0003e20008000810 */
[----:B------:R-:W-:Y:S05]  /*0dc0*/  @P2 BRA `(.L_x_37) ;  /* 0x0000000000182947 */ /* 0x000fea0003800000 */
[----:B-1----:R-:W1:Y:S01]  /*0dd0*/  LDS R0, [UR16+0x38] ;  /* 0x00003810ff007984 */ /* 0x002e620008000800 */
[----:B------:R-:W-:-:S05]  /*0de0*/  IMAD.MOV.U32 R5, RZ, RZ, 0xff ;  /* 0x000000ffff057424 */ /* 0x000fca00078e00ff */
[----:B-1----:R-:W-:-:S05]  /*0df0*/  LOP3.LUT R0, R0, 0xff, R5, 0xb8, !PT ;  /* 0x000000ff00007812 */ /* 0x002fca00078eb805 */
[----:B------:R1:W-:Y:S02]  /*0e00*/  STS [UR16+0x38], R0 ;  /* 0x00003800ff007988 */ /* 0x0003e40008000810 */
.L_x_36:
[----:B------:R-:W-:Y:S05]  /*0e10*/  @P2 BRA `(.L_x_38) ;  /* 0x00000000000c2947 */ /* 0x000fea0003800000 */
[----:B------:R1:W-:Y:S02]  /*0e20*/  STS [UR16+0x20], R3 ;  /* 0x00002003ff007988 */ /* 0x0003e40008000810 */
.L_x_37:
[----:B------:R-:W-:Y:S05]  /*0e30*/  @P2 BRA `(.L_x_39) ;  /* 0x0000000000242947 */ /* 0x000fea0003800000 */
[----:B------:R1:W-:Y:S02]  /*0e40*/  STS [UR16+0x24], R8 ;  /* 0x00002408ff007988 */ /* 0x0003e40008000810 */
.L_x_38:
[----:B------:R-:W-:Y:S05]  /*0e50*/  @P2 BRA `(.L_x_40) ;  /* 0x00000000002c2947 */ /* 0x000fea0003800000 */
[----:B-1-3--:R-:W1:Y:S01]  /*0e60*/  LDS R0, [UR16+0x1c] ;  /* 0x00001c10ff007984 */ /* 0x00ae620008000800 */
[----:B------:R-:W3:Y:S02]  /*0e70*/  LDC.64 R8, c[0x0][0x248] ;  /* 0x00009200ff087b82 */ /* 0x000ee40000000a00 */
[--C-:B---3--:R-:W-:Y:S02]  /*0e80*/  SHF.R.U32.HI R5, RZ, 0x4, R9.reuse ;  /* 0x00000004ff057819 */ /* 0x108fe40000011609 */
[----:B------:R-:W-:-:S05]  /*0e90*/  SHF.R.U64 R3, R8, 0x4, R9 ;  /* 0x0000000408037819 */ /* 0x000fca0000001209 */
[----:B------:R3:W-:Y:S01]  /*0ea0*/  STS [UR16+0xc], R3 ;  /* 0x00000c03ff007988 */ /* 0x0007e20008000810 */
[----:B-1----:R-:W-:-:S05]  /*0eb0*/  LOP3.LUT R0, R0, 0xf, R5, 0xb8, !PT ;  /* 0x0000000f00007812 */ /* 0x002fca00078eb805 */
[----:B------:R3:W-:Y:S02]  /*0ec0*/  STS [UR16+0x1c], R0 ;  /* 0x00001c00ff007988 */ /* 0x0007e40008000810 */
.L_x_39:
[----:B------:R-:W-:Y:S05]  /*0ed0*/  @P2 BRA `(.L_x_41) ;  /* 0x00000000001c2947 */ /* 0x000fea0003800000 */
[----:B-1-3--:R-:W1:Y:S02]  /*0ee0*/  LDS R0, [UR16+0x34] ;  /* 0x00003410ff007984 */ /* 0x00ae640008000800 */
[----:B-1----:R-:W-:-:S05]  /*0ef0*/  LOP3.LUT R0, R0, 0x7, RZ, 0xb8, !PT ;  /* 0x0000000700007812 */ /* 0x002fca00078eb8ff */
[----:B------:R1:W-:Y:S02]  /*0f00*/  STS [UR16+0x34], R0 ;  /* 0x00003400ff007988 */ /* 0x0003e40008000810 */
.L_x_40:
[----:B------:R-:W-:Y:S05]  /*0f10*/  @P2 BRA `(.L_x_42) ;  /* 0x00000000001c2947 */ /* 0x000fea0003800000 */
[----:B-1-3--:R-:W1:Y:S02]  /*0f20*/  LDS R0, [UR16+0x34] ;  /* 0x00003410ff007984 */ /* 0x00ae640008000800 */
[----:B-1----:R-:W-:-:S05]  /*0f30*/  LOP3.LUT R0, R0, 0x38, RZ, 0xb8, !PT ;  /* 0x0000003800007812 */ /* 0x002fca00078eb8ff */
[----:B------:R1:W-:Y:S02]  /*0f40*/  STS [UR16+0x34], R0 ;  /* 0x00003400ff007988 */ /* 0x0003e40008000810 */
.L_x_41:
[----:B------:R-:W-:Y:S05]  /*0f50*/  @P2 BRA `(.L_x_43) ;  /* 0x00000000001c2947 */ /* 0x000fea0003800000 */
[----:B-1-3--:R-:W1:Y:S02]  /*0f60*/  LDS R0, [UR16+0x8] ;  /* 0x00000810ff007984 */ /* 0x00ae640008000800 */
[----:B-1----:R-:W-:-:S05]  /*0f70*/  LOP3.LUT R0, R0, 0x780, RZ, 0xb8, !PT ;  /* 0x0000078000007812 */ /* 0x002fca00078eb8ff */
[----:B------:R1:W-:Y:S02]  /*0f80*/  STS [UR16+0x8], R0 ;  /* 0x00000800ff007988 */ /* 0x0003e40008000810 */
.L_x_42:
[----:B------:R-:W-:Y:S05]  /*0f90*/  @P2 BRA `(.L_x_44) ;  /* 0x0000000000282947 */ /* 0x000fea0003800000 */
[----:B-1-3--:R-:W1:Y:S02]  /*0fa0*/  LDS R0, [UR16+0x8] ;  /* 0x00000810ff007984 */ /* 0x00ae640008000800 */
[----:B-1----:R-:W-:-:S05]  /*0fb0*/  LOP3.LUT R0, R0, 0x1800, RZ, 0xb8, !PT ;  /* 0x0000180000007812 */ /* 0x002fca00078eb8ff */
[----:B------:R1:W-:Y:S02]  /*0fc0*/  STS [UR16+0x8], R0 ;  /* 0x00000800ff007988 */ /* 0x0003e40008000810 */
.L_x_43:
[----:B------:R-:W-:Y:S05]  /*0fd0*/  @P2 BREAK B4 ;  /* 0x0000000000042942 */ /* 0x000fea0003800000 */
[----:B------:R-:W-:Y:S05]  /*0fe0*/  @P2 BRA `(.L_x_45) ;  /* 0x0000000000242947 */ /* 0x000fea0003800000 */
[----:B-1-3--:R-:W1:Y:S01]  /*0ff0*/  LDS R0, [UR16+0x8] ;  /* 0x00000810ff007984 */ /* 0x00ae620008000800 */
[----:B------:R-:W-:-:S05]  /*1000*/  IMAD.MOV.U32 R3, RZ, RZ, 0x6000 ;  /* 0x00006000ff037424 */ /* 0x000fca00078e00ff */
[----:B-1----:R-:W-:-:S04]  /*1010*/  LOP3.LUT R0, R0, 0x6000, R3, 0xd8, !PT ;  /* 0x0000600000007812 */ /* 0x002fc800078ed803 */
[----:B------:R-:W-:-:S05]  /*1020*/  LOP3.LUT R0, R0, 0x400000, RZ, 0xb8, !PT ;  /* 0x0040000000007812 */ /* 0x000fca00078eb8ff */
[----:B------:R1:W-:Y:S02]  /*1030*/  STS [UR16+0x8], R0 ;  /* 0x00000800ff007988 */ /* 0x0003e40008000810 */
.L_x_44:
[----:B------:R-:W-:Y:S05]  /*1040*/  BSYNC B4 ;  /* 0x0000000000047941 */ /* 0x000fea0003800000 */
.L_x_35:
[----:B-1-3--:R-:W1:Y:S02]  /*1050*/  @!P2 LDS R0, [UR16+0x8] ;  /* 0x00000810ff00a984 */ /* 0x00ae640008000800 */
[----:B-1----:R-:W-:-:S05]  /*1060*/  @!P2 LOP3.LUT R0, R0, 0x8000, RZ, 0xb8, !PT ;  /* 0x000080000000a812 */ /* 0x002fca00078eb8ff */
[----:B------:R1:W-:Y:S02]  /*1070*/  @!P2 STS [UR16+0x8], R0 ;  /* 0x00000800ff00a988 */ /* 0x0003e40008000810 */
.L_x_45:
[----:B------:R-:W-:Y:S05]  /*1080*/  BSYNC B3 ;  /* 0x0000000000037941 */ /* 0x000fea0003800000 */
.L_x_34:
[----:B------:R-:W-:Y:S05]  /*1090*/  WARPSYNC.ALL ;  /* 0x0000000000007948 */ /* 0x000fea0003800000 */
[----:B------:R1:W-:Y:S01]  /*10a0*/  STL [R1], RZ ;  /* 0x000000ff01007387 */ /* 0x0003e20000100800 */
[----:B------:R-:W-:Y:S01]  /*10b0*/  UIADD3 UR5, UR5, 0x100, URZ ;  /* 0x0000010005057890 */ /* 0x000fe2000fffe03f */
[----:B------:R-:W-:Y:S02]  /*10c0*/  ISETP.GE.AND P1, PT, R12, 0x1, PT ;  /* 0x000000010c00780c */ /* 0x000fe40003f26270 */
[----:B------:R-:W-:Y:S01]  /*10d0*/  CS2R R152, SRZ ;  /* 0x0000000000987805 */ /* 0x000fe2000001ff00 */
[----:B------:R1:W-:Y:S01]  /*10e0*/  STL [R1+0x4], RZ ;  /* 0x000004ff01007387 */ /* 0x0003e20000100800 */
[----:B------:R-:W-:Y:S01]  /*10f0*/  UIADD3 UR28, UP0, UR5, UR28, URZ ;  /* 0x0000001c051c7290 */ /* 0x000fe2000ff1e03f */
[----:B------:R-:W-:-:S02]  /*1100*/  CS2R R154, SRZ ;  /* 0x00000000009a7805 */ /* 0x000fc4000001ff00 */
[----:B------:R-:W-:Y:S01]  /*1110*/  CS2R R156, SRZ ;  /* 0x00000000009c7805 */ /* 0x000fe2000001ff00 */
[----:B------:R1:W-:Y:S01]  /*1120*/  STL [R1+0x8], RZ ;  /* 0x000008ff01007387 */ /* 0x0003e20000100800 */
[----:B------:R-:W-:Y:S01]  /*1130*/  ULEA.HI.X.SX32 UR29, UR5, UR29, 0x1, UP0 ;  /* 0x0000001d051d7291 */ /* 0x000fe200080f0e3f */
[----:B------:R-:W-:Y:S02]  /*1140*/  CS2R R158, SRZ ;  /* 0x00000000009e7805 */ /* 0x000fe4000001ff00 */
[----:B------:R-:W-:Y:S01]  /*1150*/  CS2R R160, SRZ ;  /* 0x0000000000a07805 */ /* 0x000fe2000001ff00 */
[----:B------:R1:W-:Y:S01]  /*1160*/  STL [R1+0xc], RZ ;  /* 0x00000cff01007387 */ /* 0x0003e20000100800 */
[----:B------:R-:W-:Y:S02]  /*1170*/  CS2R R162, SRZ ;  /* 0x0000000000a27805 */ /* 0x000fe4000001ff00 */
[----:B------:R-:W-:Y:S02]  /*1180*/  CS2R R164, SRZ ;  /* 0x0000000000a47805 */ /* 0x000fe4000001ff00 */
[----:B------:R-:W-:Y:S01]  /*1190*/  CS2R R166, SRZ ;  /* 0x0000000000a67805 */ /* 0x000fe2000001ff00 */
[----:B------:R1:W-:Y:S01]  /*11a0*/  STL [R1+0x10], RZ ;  /* 0x000010ff01007387 */ /* 0x0003e20000100800 */
[----:B------:R-:W-:-:S02]  /*11b0*/  CS2R R168, SRZ ;  /* 0x0000000000a87805 */ /* 0x000fc4000001ff00 */
        /* <DEDUP_REMOVED lines=99> */
[----:B------:R-:W-:-:S03]  /*17f0*/  IMAD.MOV.U32 R62, RZ, RZ, RZ ;  /* 0x000000ffff3e7224 */ /* 0x000fc600078e00ff */
[----:B------:R1:W-:Y:S04]  /*1800*/  STL [R1+0x78], RZ ;  /* 0x000078ff01007387 */ /* 0x0003e80000100800 */
        /* <DEDUP_REMOVED lines=32> */
[----:B------:R1:W-:Y:S01]  /*1a10*/  STL [R1+0xfc], RZ ;  /* 0x0000fcff01007387 */ /* 0x0003e20000100800 */
[----:B------:R-:W-:Y:S05]  /*1a20*/  @P0 BRA `(.L_x_46) ;  /* 0x0000000000280947 */ /* 0x000fea0003800000 */
[----:B-1-3--:R-:W1:Y:S01]  /*1a30*/  S2R R0, SR_LANEID ;  /* 0x0000000000007919 */ /* 0x00ae620000000000 */
[----:B------:R-:W-:Y:S05]  /*1a40*/  WARPSYNC.ALL ;  /* 0x0000000000007948 */ /* 0x000fea0003800000 */
[----:B-1----:R-:W-:-:S05]  /*1a50*/  IMAD.SHL.U32 R0, R0, 0x4, RZ ;  /* 0x0000000400007824 */ /* 0x002fca00078e00ff */
[----:B------:R-:W1:Y:S01]  /*1a60*/  LDS R3, [R0+UR16] ;  /* 0x0000001000037984 */ /* 0x000e620008000800 */
[----:B--2-4-:R-:W-:-:S05]  /*1a70*/  IADD3 R4, P3, R0, UR28, RZ ;  /* 0x0000001c00047c10 */ /* 0x014fca000ff7e0ff */
[----:B------:R-:W-:-:S05]  /*1a80*/  IMAD.X R5, RZ, RZ, UR29, P3 ;  /* 0x0000001dff057e24 */ /* 0x000fca00098e06ff */
[----:B-1----:R1:W5:Y:S01]  /*1a90*/  ATOMG.E.EXCH.STRONG.GPU PT, RZ, [R4], R3 ;  /* 0x0000000304ff73a8 */ /* 0x00236200041ee100 */
[----:B------:R-:W-:-:S04]  /*1aa0*/  DEPBAR {5,4,3,2,1,0} ;  /* 0x0000003f0000791a */ /* 0x000fc80000000000 */
[----:B------:R1:W-:Y:S01]  /*1ab0*/  UTMACCTL.IV [UR28] ;  /* 0x000000001c0079b9 */ /* 0x0003e20008000000 */
[----:B------:R-:W-:Y:S01]  /*1ac0*/  NOP ;  /* 0x0000000000007918 */ /* 0x000fe20000000000 */
.L_x_46:
[----:B------:R-:W-:Y:S05]  /*1ad0*/  @P0 BRA `(.L_x_47) ;  /* 0x00000000000c0947 */ /* 0x000fea0003800000 */
[----:B------:R0:W-:Y:S01]  /*1ae0*/  UTMACMDFLUSH ;  /* 0x00000000000079b7 */ /* 0x0001e20000000000 */
[----:B------:R-:W-:Y:S05]  /*1af0*/  @P0 BRA `(.L_x_47) ;  /* 0x0000000000040947 */ /* 0x000fea0003800000 */
[----:B------:R-:W-:-:S04]  /*1b00*/  DEPBAR.LE SB0, 0x0 ;  /* 0x000080000000791a */ /* 0x000fc80000000000 */
.L_x_47:
[----:B------:R-:W-:Y:S05]  /*1b10*/  WARPSYNC.ALL ;  /* 0x0000000000007948 */ /* 0x000fea0003800000 */
[----:B-----5:R-:W-:Y:S01]  /*1b20*/  BAR.SYNC.DEFER_BLOCKING 0x0 ;  /* 0x0000000000007b1d */ /* 0x020fe20000010000 */
[----:B------:R-:W-:Y:S01]  /*1b30*/  USHF.L.U32 UR15, UR31, 0x8, URZ ;  /* 0x000000081f0f7899 */ /* 0x000fe2000800063f */
[----:B------:R-:W-:Y:S01]  /*1b40*/  IMAD.MOV.U32 R63, RZ, RZ, RZ ;  /* 0x000000ffff3f7224 */ /* 0x000fe200078e00ff */
[----:B------:R-:W-:Y:S01]  /*1b50*/  USHF.L.U32 UR11, UR30, 0x7, URZ ;  /* 0x000000071e0b7899 */ /* 0x000fe2000800063f */
[----:B------:R-:W-:Y:S02]  /*1b60*/  CS2R R64, SRZ ;  /* 0x0000000000407805 */ /* 0x000fe4000001ff00 */
[----:B------:R-:W-:Y:S01]  /*1b70*/  CS2R R66, SRZ ;  /* 0x0000000000427805 */ /* 0x000fe2000001ff00 */
[----:B------:R-:W-:Y:S01]  /*1b80*/  VOTEU.ALL UP3, P2 ;  /* 0x00000000003f7886 */ /* 0x000fe20001060000 */
[----:B------:R-:W-:Y:S01]  /*1b90*/  UMOV UR6, 0x1 ;  /* 0x0000000100067882 */ /* 0x000fe20000000000 */
[----:B------:R-:W-:Y:S01]  /*1ba0*/  VOTEU.ALL UP2, P2 ;  /* 0x00000000003f7886 */ /* 0x000fe20001040000 */
[----:B------:R-:W-:Y:S01]  /*1bb0*/  VOTEU.ALL UP1, P2 ;  /* 0x00000000003f7886 */ /* 0x000fe20001020000 */
[----:B------:R-:W-:Y:S01]  /*1bc0*/  VOTEU.ALL UP0, P2 ;  /* 0x00000000003f7886 */ /* 0x000fe20001000000 */
[----:B------:R-:W-:-:S04]  /*1bd0*/  @!UP3 UIADD3 UR8, -UR6, 0x100000, URZ ;  /* 0x001000000608b890 */ /* 0x000fc8000fffe13f */
[----:B------:R-:W-:Y:S02]  /*1be0*/  @!UP3 USHF.L.U32 UR9, UR8, 0xb, URZ ;  /* 0x0000000b0809b899 */ /* 0x000fe4000800063f */
[----:B------:R-:W-:Y:S01]  /*1bf0*/  @!UP3 USHF.L.U32 UR8, UR8, 0x1, URZ ;  /* 0x000000010808b899 */ /* 0x000fe2000800063f */
[----:B------:R-:W-:Y:S01]  /*1c00*/  CS2R R68, SRZ ;  /* 0x0000000000447805 */ /* 0x000fe2000001ff00 */
        /* <DEDUP_REMOVED lines=12> */
[----:B------:R-:W-:Y:S01]  /*1cd0*/  VOTEU.ALL UP3, P2 ;  /* 0x00000000003f7886 */ /* 0x000fe20001060000 */
[----:B------:R-:W-:Y:S02]  /*1ce0*/  CS2R R76, SRZ ;  /* 0x00000000004c7805 */ /* 0x000fe4000001ff00 */
[----:B------:R-:W-:Y:S02]  /*1cf0*/  CS2R R78, SRZ ;  /* 0x00000000004e7805 */ /* 0x000fe4000001ff00 */
[----:B------:R-:W-:Y:S02]  /*1d00*/  CS2R R80, SRZ ;  /* 0x0000000000507805 */ /* 0x000fe4000001ff00 */
[----:B------:R-:W-:Y:S01]  /*1d10*/  CS2R R82, SRZ ;  /* 0x0000000000527805 */ /* 0x000fe2000001ff00 */
[----:B------:R-:W2:Y:S02]  /*1d20*/  FENCE.VIEW.ASYNC.S ;  /* 0x00000000000073c6 */ /* 0x000ea40000000000 */
[----:B--2---:R2:W3:Y:S02]  /*1d30*/  @!UP2 SYNCS.EXCH.64 URZ, [UR16+0xc000], UR8 ;  /* 0x00c00008103fa5b2 */ /* 0x0044e40008000100 */
[----:B---3--:R-:W-:Y:S01]  /*1d40*/  BAR.SYNC.DEFER_BLOCKING 0x0 ;  /* 0x0000000000007b1d */ /* 0x008fe20000010000 */
[----:B------:R-:W-:-:S02]  /*1d50*/  CS2R R84, SRZ ;  /* 0x0000000000547805 */ /* 0x000fc4000001ff00 */
[----:B------:R-:W-:-:S03]  /*1d60*/  CS2R R86, SRZ ;  /* 0x0000000000567805 */ /* 0x000fc6000001ff00 */
[----:B------:R2:W3:Y:S02]  /*1d70*/  @!UP1 SYNCS.EXCH.64 URZ, [UR16+0xc008], UR12 ;  /* 0x00c0080c103f95b2 */ /* 0x0004e40008000100 */
[----:B---3--:R-:W-:Y:S06]  /*1d80*/  BAR.SYNC.DEFER_BLOCKING 0x0 ;  /* 0x0000000000007b1d */ /* 0x008fec0000010000 */
[----:B------:R2:W3:Y:S02]  /*1d90*/  @!UP0 SYNCS.EXCH.64 URZ, [UR16+0xc010], UR18 ;  /* 0x00c01012103f85b2 */ /* 0x0004e40008000100 */
[----:B---3--:R-:W-:Y:S06]  /*1da0*/  BAR.SYNC.DEFER_BLOCKING 0x0 ;  /* 0x0000000000007b1d */ /* 0x008fec0000010000 */
[----:B------:R2:W3:Y:S02]  /*1db0*/  @!UP3 SYNCS.EXCH.64 URZ, [UR16+0xc018], UR6 ;  /* 0x00c01806103fb5b2 */ /* 0x0004e40008000100 */
[----:B--2---:R-:W-:Y:S05]  /*1dc0*/  @!P1 BRA `(.L_x_48) ;  /* 0x0000001400949947 */ /* 0x004fea0003800000 */
[----:B------:R2:W-:Y:S01]  /*1dd0*/  STL [R1], RZ ;  /* 0x000000ff01007387 */ /* 0x0005e20000100800 */
[----:B------:R-:W-:Y:S02]  /*1de0*/  CS2R R152, SRZ ;  /* 0x0000000000987805 */ /* 0x000fe4000001ff00 */
        /* <DEDUP_REMOVED lines=127> */
[----:B------:R-:W-:Y:S01]  /*25e0*/  UMOV UR5, URZ ;  /* 0x0000003f00057c82 */ /* 0x000fe20008000000 */
[----:B------:R-:W-:-:S02]  /*25f0*/  UMOV UR14, URZ ;  /* 0x0000003f000e7c82 */ /* 0x000fc40008000000 */
        /* <DEDUP_REMOVED lines=30> */
[----:B------:R2:W-:Y:S02]  /*27e0*/  STL [R1+0xfc], RZ ;  /* 0x0000fcff01007387 */ /* 0x0005e40000100800 */
.L_x_50:
[----:B---3--:R-:W-:Y:S01]  /*27f0*/  BAR.SYNC.DEFER_BLOCKING 0x0 ;  /* 0x0000000000007b1d */ /* 0x008fe20000010000 */
[----:B------:R-:W-:Y:S01]  /*2800*/  ULEA UR17, UR5, UR16, 0x3 ;  /* 0x0000001005117291 */ /* 0x000fe2000f8e183f */
[----:B-1----:R-:W-:Y:S01]  /*2810*/  @!P2 IMAD.MOV.U32 R0, RZ, RZ, 0x3000 ;  /* 0x00003000ff00a424 */ /* 0x002fe200078e00ff */
[----:B------:R-:W-:Y:S01]  /*2820*/  ELECT P0, URZ, PT ;  /* 0x00000000003f782f */ /* 0x000fe20003800000 */
[----:B------:R-:W-:-:S03]  /*2830*/  ULEA UR12, UR5, UR16, 0xd ;  /* 0x00000010050c7291 */ /* 0x000fc6000f8e683f */
[----:B------:R-:W-:Y:S02]  /*2840*/  ISETP.LT.U32.AND P0, PT, R2, 0x20, P0 ;  /* 0x000000200200780c */ /* 0x000fe40000701070 */
[----:B------:R-:W-:Y:S01]  /*2850*/  ELECT P1, URZ, PT ;  /* 0x00000000003f782f */ /* 0x000fe20003820000 */
[----:B------:R-:W-:-:S03]  /*2860*/  ULEA UR8, UR5, UR16, 0xc ;  /* 0x0000001005087291 */ /* 0x000fc6000f8e603f */
[----:B------:R-:W-:Y:S01]  /*2870*/  ISETP.LT.U32.AND P1, PT, R2, 0x20, P1 ;  /* 0x000000200200780c */ /* 0x000fe20000f21070 */
[----:B------:R-:W-:Y:S01]  /*2880*/  UMOV UR10, UR14 ;  /* 0x0000000e000a7c82 */ /* 0x000fe20008000000 */
[----:B------:R-:W-:-:S05]  /*2890*/  UIADD3 UR8, UR8, 0x8000, URZ ;  /* 0x0000800008087890 */ /* 0x000fca000fffe03f */
[----:B------:R-:W-:Y:S01]  /*28a0*/  VOTEU.ANY UP0, P0 ;  /* 0x00000000003f7886 */ /* 0x000fe20000000100 */
[----:B------:R-:W-:Y:S01]  /*28b0*/  VOTEU.ANY UP2, P0 ;  /* 0x00000000003f7886 */ /* 0x000fe20000040100 */
[----:B------:R1:W-:Y:S01]  /*28c0*/  @!P2 SYNCS.ARRIVE.TRANS64 RZ, [UR17+0xc000], R0 ;  /* 0x00c00000ffffa9a7 */ /* 0x0003e20008000011 */
[----:B------:R3:W-:Y:S06]  /*28d0*/  MEMBAR.ALL.CTA ;  /* 0x0000000000007992 */ /* 0x0007ec0000008000 */
[----:B---3--:R-:W3:Y:S01]  /*28e0*/  FENCE.VIEW.ASYNC.S ;  /* 0x00000000000073c6 */ /* 0x008ee20000000000 */
[----:B------:R-:W-:Y:S01]  /*28f0*/  @UP0 UIADD3 UR13, UR17, 0xc000, URZ ;  /* 0x0000c000110d0890 */ /* 0x000fe2000fffe03f */
[----:B------:R-:W-:Y:S01]  /*2900*/  @UP0 UMOV UR6, UR24 ;  /* 0x0000001800060c82 */ /* 0x000fe20008000000 */
[----:B------:R-:W-:Y:S01]  /*2910*/  @UP0 UMOV UR7, UR25 ;  /* 0x0000001900070c82 */ /* 0x000fe20008000000 */
[----:B---3--:R-:W-:Y:S01]  /*2920*/  VOTEU.ANY UP1, P1 ;  /* 0x00000000003f7886 */ /* 0x008fe20000820100 */
[----:B------:R-:W-:Y:S01]  /*2930*/  VOTEU.ANY UP3, P1 ;  /* 0x00000000003f7886 */ /* 0x000fe20000860100 */
[----:B-1----:R-:W-:-:S03]  /*2940*/  IMAD.U32 R0, RZ, RZ, UR4 ;  /* 0x00000004ff007e24 */ /* 0x002fc6000f8e00ff */
[----:B------:R-:W-:Y:S01]  /*2950*/  @UP1 UIADD3 UR9, UR17, 0xc000, URZ ;  /* 0x0000c00011091890 */ /* 0x000fe2000fffe03f */
[----:B------:R-:W-:Y:S01]  /*2960*/  @UP1 UMOV UR18, UR26 ;  /* 0x0000001a00121c82 */ /* 0x000fe20008000000 */
[----:B------:R-:W-:Y:S01]  /*2970*/  @UP1 UMOV UR19, UR27 ;  /* 0x0000001b00131c82 */ /* 0x000fe20008000000 */
[----:B------:R-:W-:Y:S01]  /*2980*/  SHF.L.U32 R0, R0, 0x1f, RZ ;  /* 0x0000001f00007819 */ /* 0x000fe200000006ff */
[----:B------:R-:W-:Y:S06]  /*2990*/  BAR.SYNC.DEFER_BLOCKING 0x0 ;  /* 0x0000000000007b1d */ /* 0x000fec0000010000 */
[----:B------:R1:W-:Y:S02]  /*29a0*/  @UP2 UTMALDG.2D [UR12], [UR6] ;  /* 0x0000000c060025b4 */ /* 0x0003e40008008000 */
[----:B------:R-:W-:Y:S06]  /*29b0*/  BAR.SYNC.DEFER_BLOCKING 0x0 ;  /* 0x0000000000007b1d */ /* 0x000fec0000010000 */
[----:B------:R1:W-:Y:S02]  /*29c0*/  @UP3 UTMALDG.2D [UR8], [UR18] ;  /* 0x00000008120035b4 */ /* 0x0003e40008008000 */
[----:B------:R-:W-:Y:S06]  /*29d0*/  BAR.SYNC.DEFER_BLOCKING 0x0 ;  /* 0x0000000000007b1d */ /* 0x000fec0000010000 */
[----:B------:R-:W3:Y:S02]  /*29e0*/  SYNCS.PHASECHK.TRANS64.TRYWAIT P0, [UR17+0xc000], R0 ;  /* 0x00c00000ff0075a7 */ /* 0x000ee40008000151 */
[----:B-1-3--:R-:W-:Y:S05]  /*29f0*/  @!P0 BRA `(.L_x_49) ;  /* 0x00000020004c8947 */ /* 0x00afea0003800000 */
.L_x_51:
[----:B------:R-:W-:Y:S01]  /*2a00*/  STL.64 [R1+0x1f8], R86 ;  /* 0x0001f85601007387 */ /* 0x000fe20000100a00 */
[----:B------:R-:W-:Y:S01]  /*2a10*/  USHF.R.U32.HI UR20, URZ, 0x4, UR12 ;  /* 0x000000043f147899 */ /* 0x000fe2000801160c */
[----:B------:R-:W1:Y:S02]  /*2a20*/  LDC R0, c[0x0][0x230] ;  /* 0x00008c00ff007b82 */ /* 0x000e640000000800 */
[----:B------:R-:W-:Y:S04]  /*2a30*/  STL.64 [R1+0x1f0], R84 ;  /* 0x0001f05401007387 */ /* 0x000fe80000100a00 */
        /* <DEDUP_REMOVED lines=29> */
[----:B------:R3:W-:Y:S04]  /*2c10*/  STL.64 [R1+0x100], R24 ;  /* 0x0001001801007387 */ /* 0x0007e80000100a00 */
[----:B---3--:R-:W3:Y:S04]  /*2c20*/  LDL.LU.64 R24, [R1] ;  /* 0x0000000001187983 */ /* 0x008ee80000300a00 */
[----:B------:R-:W3:Y:S04]  /*2c30*/  LDL.LU.64 R26, [R1+0x8] ;  /* 0x00000800011a7983 */ /* 0x000ee80000300a00 */
        /* <DEDUP_REMOVED lines=29> */
[----:B------:R-:W3:Y:S01]  /*2e10*/  LDL.LU.64 R86, [R1+0xf8] ;  /* 0x0000f80001567983 */ /* 0x000ee20000300a00 */
[----:B------:R-:W-:-:S02]  /*2e20*/  USHF.R.U32.HI UR22, URZ, 0x4, UR8 ;  /* 0x000000043f167899 */ /* 0x000fc40008011608 */
[----:B------:R-:W-:Y:S02]  /*2e30*/  USGXT.U32 UR20, UR20, 0xe ;  /* 0x0000000e1414789a */ /* 0x000fe40008000000 */
[----:B------:R-:W-:Y:S01]  /*2e40*/  USGXT.U32 UR22, UR22, 0xe ;  /* 0x0000000e1616789a */ /* 0x000fe20008000000 */
[----:B------:R-:W-:Y:S01]  /*2e50*/  UMOV UR21, 0xc0000010 ;  /* 0xc000001000157882 */ /* 0x000fe20000000000 */
[----:B------:R-:W-:Y:S01]  /*2e60*/  UMOV UR23, 0xc0000010 ;  /* 0xc000001000177882 */ /* 0x000fe20000000000 */
[----:B------:R-:W-:Y:S01]  /*2e70*/  UMOV UR6, URZ ;  /* 0x0000003f00067c82 */ /* 0x000fe20008000000 */
[----:B---3--:R-:W-:-:S06]  /*2e80*/  WARPGROUP.ARRIVE ;  /* 0x00000000000079c5 */ /* 0x008fcc0000000000 */
[----:B------:R-:W-:Y:S01]  /*2e90*/  QGMMA.64x128x32.F32.E4M3.E4M3 R24, gdesc[UR20], R24, gsb0 ;  /* 0x01e00000141879f3 */ /* 0x000fe20008000818 */
[----:B------:R-:W-:Y:S02]  /*2ea0*/  UIADD3 UR20, UP0, UR20, 0x80, URZ ;  /* 0x0000008014147890 */ /* 0x000fe4000ff1e03f */
[----:B------:R-:W-:Y:S02]  /*2eb0*/  WARPGROUP.DEPBAR.LE gsb0, 0x0 ;  /* 0x00008000000079c5 */ /* 0x000fe40000010000 */
[----:B------:R-:W-:Y:S04]  /*2ec0*/  STL.64 [R1], R24 ;  /* 0x0000001801007387 */ /* 0x000fe80000100a00 */
        /* <DEDUP_REMOVED lines=31> */
[----:B---3--:R-:W3:Y:S04]  /*30c0*/  LDL.LU.64 R86, [R1+0x1f8] ;  /* 0x0001f80001567983 */ /* 0x008ee80000300a00 */
        /* <DEDUP_REMOVED lines=31> */
[----:B------:R-:W-:Y:S01]  /*32c0*/  UIADD3.X UR21, UR6, -0x3ffffff0, URZ, UP0, !UPT ;  /* 0xc000001006157890 */ /* 0x000fe200087fe43f */
[----:B------:R-:W-:Y:S01]  /*32d0*/  WARPGROUP.ARRIVE ;  /* 0x00000000000079c5 */ /* 0x000fe20000000000 */
[----:B------:R-:W-:Y:S01]  /*32e0*/  UMOV UR34, UR22 ;  /* 0x0000001600227c82 */ /* 0x000fe20008000000 */
[----:B------:R-:W-:Y:S01]  /*32f0*/  UMOV UR35, UR23 ;  /* 0x0000001700237c82 */ /* 0x000fe20008000000 */
[----:B------:R-:W-:-:S02]  /*3300*/  UIADD3.64 UR32, UR20, 0x80, URZ ;  /* 0x0000008014207897 */ /* 0x000fc4000fffe03f */
[----:B------:R-:W-:Y:S02]  /*3310*/  UIADD3 UR14, UR14, 0x20, URZ ;  /* 0x000000200e0e7890 */ /* 0x000fe4000fffe03f */
[----:B------:R-:W-:Y:S01]  /*3320*/  UIADD3 UR5, UR5, 0x1, URZ ;  /* 0x0000000105057890 */ /* 0x000fe2000fffe03f */
[----:B------:R-:W-:Y:S01]  /*3330*/  QGMMA.64x128x32.F32.E4M3.E4M3 R152, gdesc[UR20], R152, gsb0 ;  /* 0x01e00000149879f3 */ /* 0x000fe20008000898 */
[----:B------:R-:W-:Y:S02]  /*3340*/  UIADD3.64 UR20, UR20, 0x100, URZ ;  /* 0x0000010014147897 */ /* 0x000fe4000fffe03f */
[----:B-1----:R-:W-:Y:S01]  /*3350*/  ISETP.LE.AND P0, PT, R0, UR14, PT ;  /* 0x0000000e00007c0c */ /* 0x002fe2000bf03270 */
[----:B------:R-:W-:-:S04]  /*3360*/  UISETP.NE.U32.AND UP0, UPT, UR5, 0x4, UPT ;  /* 0x000000040500788c */ /* 0x000fc8000bf05070 */
[----:B------:R-:W-:Y:S02]  /*3370*/  USEL UR6, URZ, 0x1, UP0 ;  /* 0x000000013f067887 */ /* 0x000fe40008000000 */
[----:B------:R-:W-:Y:S02]  /*3380*/  USEL UR5, UR5, URZ, UP0 ;  /* 0x0000003f05057287 */ /* 0x000fe40008000000 */
[----:B------:R-:W-:Y:S01]  /*3390*/  ULOP3.LUT UR4, UR4, UR6, URZ, 0x3c, !UPT ;  /* 0x0000000604047292 */ /* 0x000fe2000f8e3c3f */
[----:B------:R-:W-:Y:S02]  /*33a0*/  WARPGROUP.DEPBAR.LE gsb0, 0x0 ;  /* 0x00008000000079c5 */ /* 0x000fe40000010000 */
[----:B------:R-:W-:-:S06]  /*33b0*/  WARPGROUP.ARRIVE ;  /* 0x00000000000079c5 */ /* 0x000fcc0000000000 */
[----:B------:R-:W-:Y:S03]  /*33c0*/  QGMMA.64x128x32.F32.E4M3.E4M3 R88, gdesc[UR32], R88, gsb0 ;  /* 0x01e00000205879f3 */ /* 0x000fe60008000858 */
[----:B------:R-:W-:Y:S02]  /*33d0*/  WARPGROUP.DEPBAR.LE gsb0, 0x0 ;  /* 0x00008000000079c5 */ /* 0x000fe40000010000 */
[----:B---3--:R-:W-:-:S07]  /*33e0*/  WARPGROUP.ARRIVE ;  /* 0x00000000000079c5 */ /* 0x008fce0000000000 */
[----:B------:R-:W-:Y:S03]  /*33f0*/  QGMMA.64x128x32.F32.E4M3.E4M3 R24, gdesc[UR20], R24, gsb0 ;  /* 0x01e00000141879f3 */ /* 0x000fe60008000818 */
[----:B------:R-:W-:Y:S02]  /*3400*/  WARPGROUP.DEPBAR.LE gsb0, 0x0 ;  /* 0x00008000000079c5 */ /* 0x000fe40000010000 */
[----:B------:R-:W-:Y:S05]  /*3410*/  @!P0 BRA `(.L_x_50) ;  /* 0xfffffff000f48947 */ /* 0x000fea000383ffff */
.L_x_48:
[----:B------:R5:W-:Y:S04]  /*3420*/  STL [R1+0x10c], R84 ;  /* 0x00010c5401007387 */ /* 0x000be80000100800 */
[----:B-1----:R-:W2:Y:S01]  /*3430*/  LDL.LU R5, [R1+0x4] ;  /* 0x0000040001057983 */ /* 0x002ea20000300800 */
[----:B---3--:R-:W-:Y:S06]  /*3440*/  BAR.SYNC.DEFER_BLOCKING 0x0 ;  /* 0x0000000000007b1d */ /* 0x008fec0000010000 */
[----:B-----5:R-:W2:Y:S04]  /*3450*/  LDL.LU R84, [R1] ;  /* 0x0000000001547983 */ /* 0x020ea80000300800 */
[----:B------:R1:W-:Y:S04]  /*3460*/  STL [R1+0x108], R85 ;  /* 0x0001085501007387 */ /* 0x0003e80000100800 */
[----:B-1----:R-:W3:Y:S01]  /*3470*/  LDL.LU R85, [R1+0x8] ;  /* 0x0000080001557983 */ /* 0x002ee20000300800 */
[----:B------:R-:W1:Y:S03]  /*3480*/  @!P2 SYNCS.CCTL.IV [UR16+0xc000] ;  /* 0x00c00000ff00a9b1 */ /* 0x000e660008000010 */
[----:B------:R-:W3:Y:S04]  /*3490*/  LDL.LU R3, [R1+0xc] ;  /* 0x00000c0001037983 */ /* 0x000ee80000300800 */
[----:B------:R5:W-:Y:S01]  /*34a0*/  STL [R1+0x104], R86 ;  /* 0x0001045601007387 */ /* 0x000be20000100800 */
[----:B-1----:R-:W-:Y:S06]  /*34b0*/  BAR.SYNC.DEFER_BLOCKING 0x0 ;  /* 0x0000000000007b1d */ /* 0x002fec0000010000 */
[----:B-----5:R-:W5:Y:S04]  /*34c0*/  LDL.LU R86, [R1+0x10] ;  /* 0x0000100001567983 */ /* 0x020f680000300800 */
[----:B------:R-:W5:Y:S04]  /*34d0*/  LDL.LU R0, [R1+0x14] ;  /* 0x0000140001007983 */ /* 0x000f680000300800 */
[----:B------:R1:W-:Y:S01]  /*34e0*/  STL [R1+0x100], R87 ;  /* 0x0001005701007387 */ /* 0x0003e20000100800 */
[----:B------:R-:W4:Y:S02]  /*34f0*/  @!P2 SYNCS.CCTL.IV [UR16+0xc008] ;  /* 0x00c00800ff00a9b1 */ /* 0x000f240008000010 */
[----:B----4-:R-:W-:Y:S06]  /*3500*/  BAR.SYNC.DEFER_BLOCKING 0x0 ;  /* 0x0000000000007b1d */ /* 0x010fec0000010000 */
[----:B-1----:R-:W4:Y:S04]  /*3510*/  LDL.LU R87, [R1+0x18] ;  /* 0x0000180001577983 */ /* 0x002f280000300800 */
[----:B------:R-:W4:Y:S04]  /*3520*/  LDL.LU R4, [R1+0x1c] ;  /* 0x00001c0001047983 */ /* 0x000f280000300800 */
[----:B------:R-:W4:Y:S04]  /*3530*/  LDL.LU R7, [R1+0x20] ;  /* 0x0000200001077983 */ /* 0x000f280000300800 */
[----:B------:R-:W4:Y:S04]  /*3540*/  LDL.LU R6, [R1+0x24] ;  /* 0x0000240001067983 */ /* 0x000f280000300800 */
[----:B------:R-:W4:Y:S01]  /*3550*/  LDL.LU R2, [R1+0x28] ;  /* 0x0000280001027983 */ /* 0x000f220000300800 */
[----:B------:R-:W1:Y:S03]  /*3560*/  @!P2 SYNCS.CCTL.IV [UR16+0xc010] ;  /* 0x00c01000ff00a9b1 */ /* 0x000e660008000010 */
[----:B------:R-:W4:Y:S04]  /*3570*/  LDL.LU R8, [R1+0x2c] ;  /* 0x00002c0001087983 */ /* 0x000f280000300800 */
        /* <DEDUP_REMOVED lines=51> */
[----:B------:R-:W4:Y:S01]  /*38b0*/  LDL.LU R226, [R1+0xfc] ;  /* 0x0000fc0001e27983 */ /* 0x000f220000300800 */
[----:B-1----:R-:W-:Y:S01]  /*38c0*/  BAR.SYNC.DEFER_BLOCKING 0x0 ;  /* 0x0000000000007b1d */ /* 0x002fe20000010000 */
[----:B--2---:R-:W-:-:S05]  /*38d0*/  F2FP.SATFINITE.E4M3.F32.PACK_AB_MERGE_C R5, R5, R84, RZ ;  /* 0x000000540505723e */ /* 0x004fca00048070ff */
[----:B------:R-:W2:Y:S01]  /*38e0*/  LDL.LU R84, [R1+0x10c] ;  /* 0x00010c0001547983 */ /* 0x000ea20000300800 */
[----:B------:R-:W-:Y:S02]  /*38f0*/  F2FP.SATFINITE.E4M3.F32.PACK_AB_MERGE_C R24, R25, R24, RZ ;  /* 0x000000181918723e */ /* 0x000fe400048070ff */
[----:B------:R-:W-:Y:S02]  /*3900*/  F2FP.SATFINITE.E4M3.F32.PACK_AB_MERGE_C R26, R27, R26, RZ ;  /* 0x0000001a1b1a723e */ /* 0x000fe400048070ff */
[----:B------:R-:W-:Y:S02]  /*3910*/  F2FP.SATFINITE.E4M3.F32.PACK_AB_MERGE_C R152, R153, R152, RZ ;  /* 0x000000989998723e */ /* 0x000fe400048070ff */
[----:B------:R-:W-:Y:S02]  /*3920*/  F2FP.SATFINITE.E4M3.F32.PACK_AB_MERGE_C R154, R155, R154, RZ ;  /* 0x0000009a9b9a723e */ /* 0x000fe400048070ff */
[----:B------:R-:W-:Y:S02]  /*3930*/  F2FP.SATFINITE.E4M3.F32.PACK_AB_MERGE_C R156, R157, R156, RZ ;  /* 0x0000009c9d9c723e */ /* 0x000fe400048070ff */
[----:B------:R-:W-:Y:S01]  /*3940*/  F2FP.SATFINITE.E4M3.F32.PACK_AB_MERGE_C R158, R159, R158, RZ ;  /* 0x0000009e9f9e723e */ /* 0x000fe200048070ff */
[----:B------:R-:W1:Y:S01]  /*3950*/  @!P2 SYNCS.CCTL.IV [UR16+0xc018] ;  /* 0x00c01800ff00a9b1 */ /* 0x000e620008000010 */
[----:B---3--:R-:W-:-:S02]  /*3960*/  F2FP.SATFINITE.E4M3.F32.PACK_AB_MERGE_C R3, R3, R85, RZ ;  /* 0x000000550303723e */ /* 0x008fc400048070ff */
[----:B------:R-:W2:Y:S01]  /*3970*/  LDL.LU R85, [R1+0x108] ;  /* 0x0001080001557983 */ /* 0x000ea20000300800 */
[----:B-----5:R-:W-:-:S03]  /*3980*/  F2FP.SATFINITE.E4M3.F32.PACK_AB_MERGE_C R0, R0, R86, RZ ;  /* 0x000000560000723e */ /* 0x020fc600048070ff */
[----:B------:R-:W3:Y:S01]  /*3990*/  LDL.LU R86, [R1+0x104] ;  /* 0x0001040001567983 */ /* 0x000ee20000300800 */
[----:B----4-:R-:W-:-:S03]  /*39a0*/  F2FP.SATFINITE.E4M3.F32.PACK_AB_MERGE_C R4, R4, R87, RZ ;  /* 0x000000570404723e */ /* 0x010fc600048070ff */
[----:B------:R-:W3:Y:S01]  /*39b0*/  LDL.LU R87, [R1+0x100] ;  /* 0x0001000001577983 */ /* 0x000ee20000300800 */
[----:B------:R-:W-:Y:S02]  /*39c0*/  F2FP.SATFINITE.E4M3.F32.PACK_AB_MERGE_C R88, R89, R88, RZ ;  /* 0x000000585958723e */ /* 0x000fe400048070ff */
[----:B------:R-:W-:Y:S02]  /*39d0*/  ELECT P0, URZ, PT ;  /* 0x00000000003f782f */ /* 0x000fe40003800000 */
[----:B------:R-:W-:Y:S01]  /*39e0*/  F2FP.SATFINITE.E4M3.F32.PACK_AB_MERGE_C R90, R91, R90, RZ ;  /* 0x0000005a5b5a723e */ /* 0x000fe200048070ff */
[----:B------:R-:W-:Y:S01]  /*39f0*/  UMOV UR17, UR11 ;  /* 0x0000000b00117c82 */ /* 0x000fe20008000000 */
[----:B------:R-:W-:Y:S01]  /*3a00*/  F2FP.SATFINITE.E4M3.F32.PACK_AB_MERGE_C R92, R93, R92, RZ ;  /* 0x0000005c5d5c723e */ /* 0x000fe200048070ff */
[----:B------:R-:W-:Y:S01]  /*3a10*/  UMOV UR18, UR15 ;  /* 0x0000000f00127c82 */ /* 0x000fe20008000000 */
[----:B------:R-:W-:Y:S02]  /*3a20*/  F2FP.SATFINITE.E4M3.F32.PACK_AB_MERGE_C R6, R6, R7, RZ ;  /* 0x000000070606723e */ /* 0x000fe400048070ff */
[----:B------:R-:W4:Y:S01]  /*3a30*/  S2R R7, SR_TID.X ;  /* 0x0000000000077919 */ /* 0x000f220000002100 */
[----:B------:R-:W-:-:S02]  /*3a40*/  F2FP.SATFINITE.E4M3.F32.PACK_AB_MERGE_C R94, R95, R94, RZ ;  /* 0x0000005e5f5e723e */ /* 0x000fc400048070ff */
[----:B------:R-:W-:Y:S02]  /*3a50*/  F2FP.SATFINITE.E4M3.F32.PACK_AB_MERGE_C R28, R29, R28, RZ ;  /* 0x0000001c1d1c723e */ /* 0x000fe400048070ff */
[----:B------:R-:W-:Y:S02]  /*3a60*/  F2FP.SATFINITE.E4M3.F32.PACK_AB_MERGE_C R30, R31, R30, RZ ;  /* 0x0000001e1f1e723e */ /* 0x000fe400048070ff */
[----:B------:R-:W-:Y:S02]  /*3a70*/  F2FP.SATFINITE.E4M3.F32.PACK_AB_MERGE_C R8, R8, R2, RZ ;  /* 0x000000020808723e */ /* 0x000fe400048070ff */
[----:B------:R-:W-:Y:S02]  /*3a80*/  F2FP.SATFINITE.E4M3.F32.PACK_AB_MERGE_C R160, R161, R160, RZ ;  /* 0x000000a0a1a0723e */ /* 0x000fe400048070ff */
[----:B------:R-:W-:Y:S02]  /*3a90*/  F2FP.SATFINITE.E4M3.F32.PACK_AB_MERGE_C R162, R163, R162, RZ ;  /* 0x000000a2a3a2723e */ /* 0x000fe400048070ff */
        /* <DEDUP_REMOVED lines=9> */
[----:B------:R-:W-:Y:S01]  /*3b30*/  F2FP.SATFINITE.E4M3.F32.PACK_AB_MERGE_C R34, R35, R34, RZ ;  /* 0x000000222322723e */ /* 0x000fe200048070ff */
[----:B----4-:R-:W-:Y:S01]  /*3b40*/  IMAD.SHL.U32 R25, R7, 0x40, RZ ;  /* 0x0000004007197824 */ /* 0x010fe200078e00ff */
[----:B------:R-:W-:Y:S01]  /*3b50*/  F2FP.SATFINITE.E4M3.F32.PACK_AB_MERGE_C R36, R37, R36, RZ ;  /* 0x000000242524723e */ /* 0x000fe200048070ff */
[----:B------:R-:W-:Y:S01]  /*3b60*/  IMAD.SHL.U32 R27, R7, 0x2, RZ ;  /* 0x00000002071b7824 */ /* 0x000fe200078e00ff */
[----:B------:R-:W-:Y:S02]  /*3b70*/  F2FP.SATFINITE.E4M3.F32.PACK_AB_MERGE_C R38, R39, R38, RZ ;  /* 0x000000262726723e */ /* 0x000fe400048070ff */
[----:B------:R-:W-:-:S02]  /*3b80*/  LOP3.LUT R25, R25, 0x1800, RZ, 0xc0, !PT ;  /* 0x0000180019197812 */ /* 0x000fc400078ec0ff */
[----:B------:R-:W-:Y:S02]  /*3b90*/  LOP3.LUT R27, R27, 0x6, RZ, 0xc0, !PT ;  /* 0x000000061b1b7812 */ /* 0x000fe400078ec0ff */
        /* <DEDUP_REMOVED lines=83> */
[----:B------:R-:W-:Y:S02]  /*40d0*/  LOP3.LUT R228, R7, 0x1c, RZ, 0xc0, !PT ;  /* 0x0000001c07e47812 */ /* 0x000fe400078ec0ff */
[----:B------:R-:W-:Y:S02]  /*40e0*/  F2FP.SATFINITE.E4M3.F32.PACK_AB_MERGE_C R208, R209, R208, RZ ;  /* 0x000000d0d1d0723e */ /* 0x000fe400048070ff */
[----:B------:R-:W-:Y:S01]  /*40f0*/  F2FP.SATFINITE.E4M3.F32.PACK_AB_MERGE_C R210, R211, R210, RZ ;  /* 0x000000d2d3d2723e */ /* 0x000fe200048070ff */
[----:B------:R-:W-:Y:S01]  /*4100*/  IMAD R25, R228, 0x20, R25 ;  /* 0x00000020e4197824 */ /* 0x000fe200078e0219 */
[----:B------:R-:W-:Y:S01]  /*4110*/  F2FP.SATFINITE.E4M3.F32.PACK_AB_MERGE_C R226, R226, R227, RZ ;  /* 0x000000e3e2e2723e */ /* 0x000fe200048070ff */
[----:B------:R-:W-:Y:S01]  /*4120*/  IMAD R228, R228, 0x4, R27 ;  /* 0x00000004e4e47824 */ /* 0x000fe200078e021b */
[----:B------:R-:W-:Y:S02]  /*4130*/  F2FP.SATFINITE.E4M3.F32.PACK_AB_MERGE_C R212, R213, R212, RZ ;  /* 0x000000d4d5d4723e */ /* 0x000fe400048070ff */
[----:B------:R-:W-:Y:S01]  /*4140*/  F2FP.SATFINITE.E4M3.F32.PACK_AB_MERGE_C R214, R215, R214, RZ ;  /* 0x000000d6d7d6723e */ /* 0x000fe200048070ff */
[----:B------:R-:W-:Y:S01]  /*4150*/  IMAD.IADD R25, R25, 0x1, R228 ;  /* 0x0000000119197824 */ /* 0x000fe200078e02e4 */
[----:B------:R-:W-:-:S02]  /*4160*/  F2FP.SATFINITE.E4M3.F32.PACK_AB_MERGE_C R144, R145, R144, RZ ;  /* 0x000000909190723e */ /* 0x000fc400048070ff */
[----:B------:R-:W-:Y:S02]  /*4170*/  F2FP.SATFINITE.E4M3.F32.PACK_AB_MERGE_C R146, R147, R146, RZ ;  /* 0x000000929392723e */ /* 0x000fe400048070ff */
[----:B-1----:R1:W-:Y:S01]  /*4180*/  STS.U16 [R25+UR16+0x400], R3 ;  /* 0x0004000319007988 */ /* 0x0023e20008000410 */
[----:B------:R-:W-:Y:S02]  /*4190*/  F2FP.SATFINITE.E4M3.F32.PACK_AB_MERGE_C R148, R149, R148, RZ ;  /* 0x000000949594723e */ /* 0x000fe400048070ff */
[----:B------:R-:W-:Y:S01]  /*41a0*/  F2FP.SATFINITE.E4M3.F32.PACK_AB_MERGE_C R150, R151, R150, RZ ;  /* 0x000000969796723e */ /* 0x000fe200048070ff */
[----:B------:R4:W-:Y:S01]  /*41b0*/  STS.U16 [R25+UR16], R5 ;  /* 0x0000000519007988 */ /* 0x0009e20008000410 */
[----:B------:R-:W-:Y:S02]  /*41c0*/  F2FP.SATFINITE.E4M3.F32.PACK_AB_MERGE_C R80, R81, R80, RZ ;  /* 0x000000505150723e */ /* 0x000fe400048070ff */
[----:B------:R-:W-:Y:S01]  /*41d0*/  F2FP.SATFINITE.E4M3.F32.PACK_AB_MERGE_C R82, R83, R82, RZ ;  /* 0x000000525352723e */ /* 0x000fe200048070ff */
[----:B------:R-:W-:Y:S01]  /*41e0*/  STS.U16 [R25+UR16+0x8], R0 ;  /* 0x0000080019007988 */ /* 0x000fe20008000410 */
[----:B------:R-:W-:-:S02]  /*41f0*/  LOP3.LUT R2, R7, 0x7f, RZ, 0xc0, !PT ;  /* 0x0000007f07027812 */ /* 0x000fc400078ec0ff */
[C---:B-1----:R-:W-:Y:S01]  /*4200*/  LOP3.LUT R3, R25.reuse, 0x10, RZ, 0x3c, !PT ;  /* 0x0000001019037812 */ /* 0x042fe200078e3cff */
[----:B------:R-:W-:Y:S01]  /*4210*/  STS.U16 [R25+UR16+0x408], R4 ;  /* 0x0004080419007988 */ /* 0x000fe20008000410 */
[----:B------:R-:W-:Y:S02]  /*4220*/  ISETP.LT.U32.AND P0, PT, R2, 0x20, P0 ;  /* 0x000000200200780c */ /* 0x000fe40000701070 */
[----:B----4-:R-:W-:Y:S01]  /*4230*/  LOP3.LUT R5, R25, 0x20, RZ, 0x3c, !PT ;  /* 0x0000002019057812 */ /* 0x010fe200078e3cff */
[----:B------:R-:W-:Y:S04]  /*4240*/  STS.U16 [R25+UR16+0x2000], R152 ;  /* 0x0020009819007988 */ /* 0x000fe80008000410 */
[----:B------:R-:W-:Y:S01]  /*4250*/  STS.U16 [R25+UR16+0x2400], R154 ;  /* 0x0024009a19007988 */ /* 0x000fe20008000410 */
[----:B--2---:R-:W-:-:S03]  /*4260*/  F2FP.SATFINITE.E4M3.F32.PACK_AB_MERGE_C R84, R85, R84, RZ ;  /* 0x000000545554723e */ /* 0x004fc600048070ff */
[----:B------:R-:W-:Y:S02]  /*4270*/  STS.U16 [R25+UR16+0x2008], R156 ;  /* 0x0020089c19007988 */ /* 0x000fe40008000410 */
[----:B------:R-:W-:Y:S01]  /*4280*/  VOTEU.ANY UP0, P0 ;  /* 0x00000000003f7886 */ /* 0x000fe20000000100 */
[----:B------:R-:W-:Y:S01]  /*4290*/  VOTEU.ANY UP1, P0 ;  /* 0x00000000003f7886 */ /* 0x000fe20000020100 */
[----:B------:R-:W-:Y:S03]  /*42a0*/  STS.U16 [R25+UR16+0x2408], R158 ;  /* 0x0024089e19007988 */ /* 0x000fe60008000410 */
[----:B------:R-:W-:Y:S01]  /*42b0*/  @UP0 UMOV UR6, UR28 ;  /* 0x0000001c00060c82 */ /* 0x000fe20008000000 */
[----:B------:R-:W-:Y:S01]  /*42c0*/  STS.U16 [R25+UR16+0x4000], R88 ;  /* 0x0040005819007988 */ /* 0x000fe20008000410 */
[----:B------:R-:W-:-:S03]  /*42d0*/  @UP0 UMOV UR7, UR29 ;  /* 0x0000001d00070c82 */ /* 0x000fc60008000000 */
[----:B------:R-:W-:Y:S04]  /*42e0*/  STS.U16 [R25+UR16+0x4400], R90 ;  /* 0x0044005a19007988 */ /* 0x000fe80008000410 */
[----:B------:R-:W-:Y:S04]  /*42f0*/  STS.U16 [R25+UR16+0x4008], R92 ;  /* 0x0040085c19007988 */ /* 0x000fe80008000410 */
[----:B------:R-:W-:Y:S04]  /*4300*/  STS.U16 [R25+UR16+0x4408], R94 ;  /* 0x0044085e19007988 */ /* 0x000fe80008000410 */
[----:B------:R-:W-:Y:S04]  /*4310*/  STS.U16 [R25+UR16+0x6000], R24 ;  /* 0x0060001819007988 */ /* 0x000fe80008000410 */
[----:B------:R-:W-:Y:S04]  /*4320*/  STS.U16 [R25+UR16+0x6400], R26 ;  /* 0x0064001a19007988 */ /* 0x000fe80008000410 */
[----:B------:R-:W-:Y:S04]  /*4330*/  STS.U16 [R25+UR16+0x6008], R28 ;  /* 0x0060081c19007988 */ /* 0x000fe80008000410 */
[----:B------:R-:W-:Y:S04]  /*4340*/  STS.U16 [R25+UR16+0x6408], R30 ;  /* 0x0064081e19007988 */ /* 0x000fe80008000410 */
[----:B------:R-:W-:Y:S04]  /*4350*/  STS.U16 [R3+UR16], R6 ;  /* 0x0000000603007988 */ /* 0x000fe80008000410 */
[----:B------:R-:W-:Y:S01]  /*4360*/  STS.U16 [R3+UR16+0x400], R8 ;  /* 0x0004000803007988 */ /* 0x000fe20008000410 */
[----:B---3--:R-:W-:-:S03]  /*4370*/  F2FP.SATFINITE.E4M3.F32.PACK_AB_MERGE_C R86, R87, R86, RZ ;  /* 0x000000565756723e */ /* 0x008fc600048070ff */
[----:B------:R-:W-:Y:S04]  /*4380*/  STS.U16 [R3+UR16+0x8], R9 ;  /* 0x0000080903007988 */ /* 0x000fe80008000410 */
        /* <DEDUP_REMOVED lines=12> */
[----:B------:R1:W-:Y:S04]  /*4450*/  STS.U16 [R3+UR16+0x6408], R38 ;  /* 0x0064082603007988 */ /* 0x0003e80008000410 */
[----:B------:R-:W-:Y:S04]  /*4460*/  STS.U16 [R5+UR16], R11 ;  /* 0x0000000b05007988 */ /* 0x000fe80008000410 */
[----:B------:R-:W-:Y:S01]  /*4470*/  STS.U16 [R5+UR16+0x400], R12 ;  /* 0x0004000c05007988 */ /* 0x000fe20008000410 */
[----:B-1----:R-:W-:-:S03]  /*4480*/  LOP3.LUT R3, R25, 0x30, RZ, 0x3c, !PT ;  /* 0x0000003019037812 */ /* 0x002fc600078e3cff */
        /* <DEDUP_REMOVED lines=50> */
[----:B-1----:R-:W-:-:S02]  /*47b0*/  LOP3.LUT R5, R25, 0x60, RZ, 0x3c, !PT ;  /* 0x0000006019057812 */ /* 0x002fc400078e3cff */
[----:B------:R-:W-:Y:S01]  /*47c0*/  LOP3.LUT R25, R25, 0x70, RZ, 0x3c, !PT ;  /* 0x0000007019197812 */ /* 0x000fe200078e3cff */
        /* <DEDUP_REMOVED lines=45> */
[----:B------:R-:W-:Y:S01]  /*4aa0*/  STS.U16 [R25+UR16+0x6408], R86 ;  /* 0x0064085619007988 */ /* 0x000fe20008000410 */
[----:B------:R1:W-:Y:S06]  /*4ab0*/  MEMBAR.ALL.CTA ;  /* 0x0000000000007992 */ /* 0x0003ec0000008000 */
[----:B-1----:R-:W1:Y:S02]  /*4ac0*/  FENCE.VIEW.ASYNC.S ;  /* 0x00000000000073c6 */ /* 0x002e640000000000 */
[----:B-1----:R-:W-:Y:S06]  /*4ad0*/  BAR.SYNC.DEFER_BLOCKING 0x0 ;  /* 0x0000000000007b1d */ /* 0x002fec0000010000 */
[----:B------:R1:W-:Y:S01]  /*4ae0*/  @UP1 UTMASTG.2D [UR16], [UR6] ;  /* 0x00000010060013b5 */ /* 0x0003e20008008000 */
[----:B------:R0:W-:Y:S01]  /*4af0*/  UTMACMDFLUSH ;  /* 0x00000000000079b7 */ /* 0x0001e20000000000 */
[----:B------:R-:W-:-:S04]  /*4b00*/  DEPBAR.LE SB0, 0x0 ;  /* 0x000080000000791a */ /* 0x000fc80000000000 */
[----:B------:R-:W-:Y:S06]  /*4b10*/  BAR.SYNC.DEFER_BLOCKING 0x0 ;  /* 0x0000000000007b1d */ /* 0x000fec0000010000 */
[----:B-1----:R-:W-:Y:S05]  /*4b20*/  EXIT ;  /* 0x000000000000794d */ /* 0x002fea0003800000 */
.L_x_49:
[----:B------:R-:W1:Y:S02]  /*4b30*/  SYNCS.PHASECHK.TRANS64.TRYWAIT P0, [UR17+0xc000], R0 ;  /* 0x00c00000ff0075a7 */ /* 0x000e640008000151 */
[----:B-1----:R-:W-:Y:S05]  /*4b40*/  @!P0 BRA `(.L_x_49) ;  /* 0xfffffffc00f88947 */ /* 0x002fea000383ffff */
[----:B------:R-:W-:Y:S05]  /*4b50*/  BRA `(.L_x_51) ;  /* 0xffffffdc00a87947 */ /* 0x000fea000383ffff */
.L_x_52:
[----:B------:R-:W-:-:S00]  /*4b60*/  BRA `(.L_x_52) ;  /* 0xfffffffc00fc7947 */ /* 0x000fc0000383ffff */
[----:B------:R-:W-:-:S00]  /*4b70*/  NOP ;  /* 0x0000000000007918 */ /* 0x000fc00000000000 */
        /* <DEDUP_REMOVED lines=8> */
.L_x_53:


//--------------------- .nv.shared.gluon_wgmma    --------------------------
	.section	.nv.shared.gluon_wgmma,"aw",@nobits
	.sectionflags	@""
	.align	16
	.zero		1024


//--------------------- .nv.shared.reserved.0     --------------------------
	.section	.nv.shared.reserved.0,"aw",@nobits
	.weak		__nv_reservedSMEM_offset_0_alias
	.size		__nv_reservedSMEM_offset_0_alias, 0, 0
	.other		__nv_reservedSMEM_offset_0_alias,@"STO_CUDA_RESERVED_SHARED STV_DEFAULT"
__nv_reservedSMEM_offset_0_alias:
	.zero		0


//--------------------- .nv.constant0.gluon_wgmma --------------------------
	.section	.nv.constant0.gluon_wgmma,"a",@progbits
	.sectionflags	@""
	.align	4
.nv.constant0.gluon_wgmma:
	.zero		608


//--------------------- SYMBOLS --------------------------

	.type		.nv.reservedSmem.offset0,@object
	.size		.nv.reservedSmem.offset0,0x4
